	.target	sm_100a

	.elftype	@"ET_EXEC"


//--------------------- .note.nv.tkinfo           --------------------------
	.section	.note.nv.tkinfo,"",@"SHT_NOTE"
	.sectionflags	@"SHF_NOTE_NV_TKINFO"
	.tkinfo
        /*0018*/ 	.word	0x00000002
        /*0030*/ 	.string	""
        /*0030*/ 	.string	"ptxas"
        /*0030*/ 	.string	"Cuda compilation tools, release 13.0, V13.0.88"
        /*0030*/ 	.string	"Build cuda_13.0.r13.0/compiler.36424714_0"
        /*0030*/ 	.string	"-arch sm_100a -m 64 "



//--------------------- .note.nv.cuinfo           --------------------------
	.section	.note.nv.cuinfo,"",@"SHT_NOTE"
	.sectionflags	@"SHF_NOTE_NV_CUINFO"
        /*0018*/ 	.short	0x0002
        /*001a*/ 	.short	0x0064
        /*001c*/ 	.short	0x0082
	.zero		2


//--------------------- .nv.info                  --------------------------
	.section	.nv.info,"",@"SHT_CUDA_INFO"
	.align	4


	//----- nvinfo : EIATTR_REGCOUNT
	.align		4
        /*0000*/ 	.byte	0x04, 0x2f
        /*0002*/ 	.short	(.L_19 - .L_18)
	.align		4
.L_18:
        /*0004*/ 	.word	index@(_ZN7cutlass13device_kernelINS_4conv6kernel13ConvUniversalINS1_16ConvProblemShapeILNS1_8OperatorE2ELi2EEENS1_10collective14CollectiveConvINS1_47MainloopSm100TmaUmmaWarpSpecializedImplicitGemmILS5_2ELi26ELi2ELi1ELi2EN4cute5tupleIJNSA_1CILi1EEESD_SD_EEEEENSB_IJNSC_ILi64EEENSB_IJSG_EEENSB_IJNSC_ILi32EEEEEEEEENS_6half_tESL_NSA_8TiledMMAINSA_8MMA_AtomIJNSA_20SM100_MMA_F16BF16_SSISL_SL_fLi64ELi64ELNSA_4UMMA5MajorE1ELSQ_1ELNSP_7ScaleInE0ELSR_0EEEEEENSA_6LayoutISE_NSB_IJNSC_ILi0EEESV_SV_EEEEENSB_IJNSA_10UnderscoreESY_SY_EEEEENS7_6detail27Sm100ImplicitGemmTileTraitsINSA_13SM90_TMA_LOADENSA_14ComposedLayoutINSA_7SwizzleILi3ELi4ELi3EEENSA_18smem_ptr_flag_bitsILi16EEENSU_INSB_IJSG_NSC_ILi8EEEEEENSB_IJSD_SG_EEEEEEEvEENS12_INSA_20SM90_TMA_LOAD_IM2COLES1D_vEEEENS_8epilogue10collective18CollectiveEpilogueINS1I_23Sm100TmaWarpSpecializedILi3ELi2ELi16ELb1ELb0EEEJSK_NSB_IJNSU_ISG_SD_EENSU_ISI_SD_EEEEESL_NSB_IJlNSB_IJSD_llEEESV_EEESL_S1R_NS1I_6fusion15FusionCallbacksIS1M_NS1S_17LinearCombinationISL_fSL_fLNS_15FloatRoundStyleE2EEESK_S1P_JEEENSA_5SM1004TMEM4LOAD26SM100_TMEM_LOAD_16dp256b4xES13_NS14_INS15_ILi2ELi4ELi3EEES18_NSU_INSB_IJS19_SI_EEENSB_IJSI_SD_EEEEEEENSA_17SM75_U32x4_LDSM_NENSA_14SM90_TMA_STOREES26_NSA_17SM90_U32x4_STSM_NENSA_39AutoVectorizingCopyWithAssumedAlignmentILi128EEEEEEvvEEEEvNT_6ParamsE)
        /*0008*/ 	.word	0x00000049


	//----- nvinfo : EIATTR_FRAME_SIZE
	.align		4
.L_19:
        /*000c*/ 	.byte	0x04, 0x11
        /*000e*/ 	.short	(.L_21 - .L_20)
	.align		4
.L_20:
        /*0010*/ 	.word	index@($__internal_2_$__cuda_sm10x_tcgen05_guardrail_trap_unallocated_columns_being_dealloced)
        /*0014*/ 	.word	0x00000008


	//----- nvinfo : EIATTR_FRAME_SIZE
	.align		4
.L_21:
        /*0018*/ 	.byte	0x04, 0x11
        /*001a*/ 	.short	(.L_23 - .L_22)
	.align		4
.L_22:
        /*001c*/ 	.word	index@($__internal_1_$__cuda_sm10x_tcgen05_guardrail_trap_phase_invalid_during_alloc)
        /*0020*/ 	.word	0x00000008


	//----- nvinfo : EIATTR_FRAME_SIZE
	.align		4
.L_23:
        /*0024*/ 	.byte	0x04, 0x11
        /*0026*/ 	.short	(.L_25 - .L_24)
	.align		4
.L_24:
        /*0028*/ 	.word	index@($__internal_0_$__cuda_sm10x_tcgen05_guardrail_trap_col_being_dealloced_not_returned_by_alloc)
        /*002c*/ 	.word	0x00000008


	//----- nvinfo : EIATTR_FRAME_SIZE
	.align		4
.L_25:
        /*0030*/ 	.byte	0x04, 0x11
        /*0032*/ 	.short	(.L_27 - .L_26)
	.align		4
.L_26:
        /*0034*/ 	.word	index@(_ZN7cutlass13device_kernelINS_4conv6kernel13ConvUniversalINS1_16ConvProblemShapeILNS1_8OperatorE2ELi2EEENS1_10collective14CollectiveConvINS1_47MainloopSm100TmaUmmaWarpSpecializedImplicitGemmILS5_2ELi26ELi2ELi1ELi2EN4cute5tupleIJNSA_1CILi1EEESD_SD_EEEEENSB_IJNSC_ILi64EEENSB_IJSG_EEENSB_IJNSC_ILi32EEEEEEEEENS_6half_tESL_NSA_8TiledMMAINSA_8MMA_AtomIJNSA_20SM100_MMA_F16BF16_SSISL_SL_fLi64ELi64ELNSA_4UMMA5MajorE1ELSQ_1ELNSP_7ScaleInE0ELSR_0EEEEEENSA_6LayoutISE_NSB_IJNSC_ILi0EEESV_SV_EEEEENSB_IJNSA_10UnderscoreESY_SY_EEEEENS7_6detail27Sm100ImplicitGemmTileTraitsINSA_13SM90_TMA_LOADENSA_14ComposedLayoutINSA_7SwizzleILi3ELi4ELi3EEENSA_18smem_ptr_flag_bitsILi16EEENSU_INSB_IJSG_NSC_ILi8EEEEEENSB_IJSD_SG_EEEEEEEvEENS12_INSA_20SM90_TMA_LOAD_IM2COLES1D_vEEEENS_8epilogue10collective18CollectiveEpilogueINS1I_23Sm100TmaWarpSpecializedILi3ELi2ELi16ELb1ELb0EEEJSK_NSB_IJNSU_ISG_SD_EENSU_ISI_SD_EEEEESL_NSB_IJlNSB_IJSD_llEEESV_EEESL_S1R_NS1I_6fusion15FusionCallbacksIS1M_NS1S_17LinearCombinationISL_fSL_fLNS_15FloatRoundStyleE2EEESK_S1P_JEEENSA_5SM1004TMEM4LOAD26SM100_TMEM_LOAD_16dp256b4xES13_NS14_INS15_ILi2ELi4ELi3EEES18_NSU_INSB_IJS19_SI_EEENSB_IJSI_SD_EEEEEEENSA_17SM75_U32x4_LDSM_NENSA_14SM90_TMA_STOREES26_NSA_17SM90_U32x4_STSM_NENSA_39AutoVectorizingCopyWithAssumedAlignmentILi128EEEEEEvvEEEEvNT_6ParamsE)
        /*0038*/ 	.word	0x00000008


	//----- nvinfo : EIATTR_MIN_STACK_SIZE
	.align		4
.L_27:
        /*003c*/ 	.byte	0x04, 0x12
        /*003e*/ 	.short	(.L_29 - .L_28)
	.align		4
.L_28:
        /*0040*/ 	.word	index@(_ZN7cutlass13device_kernelINS_4conv6kernel13ConvUniversalINS1_16ConvProblemShapeILNS1_8OperatorE2ELi2EEENS1_10collective14CollectiveConvINS1_47MainloopSm100TmaUmmaWarpSpecializedImplicitGemmILS5_2ELi26ELi2ELi1ELi2EN4cute5tupleIJNSA_1CILi1EEESD_SD_EEEEENSB_IJNSC_ILi64EEENSB_IJSG_EEENSB_IJNSC_ILi32EEEEEEEEENS_6half_tESL_NSA_8TiledMMAINSA_8MMA_AtomIJNSA_20SM100_MMA_F16BF16_SSISL_SL_fLi64ELi64ELNSA_4UMMA5MajorE1ELSQ_1ELNSP_7ScaleInE0ELSR_0EEEEEENSA_6LayoutISE_NSB_IJNSC_ILi0EEESV_SV_EEEEENSB_IJNSA_10UnderscoreESY_SY_EEEEENS7_6detail27Sm100ImplicitGemmTileTraitsINSA_13SM90_TMA_LOADENSA_14ComposedLayoutINSA_7SwizzleILi3ELi4ELi3EEENSA_18smem_ptr_flag_bitsILi16EEENSU_INSB_IJSG_NSC_ILi8EEEEEENSB_IJSD_SG_EEEEEEEvEENS12_INSA_20SM90_TMA_LOAD_IM2COLES1D_vEEEENS_8epilogue10collective18CollectiveEpilogueINS1I_23Sm100TmaWarpSpecializedILi3ELi2ELi16ELb1ELb0EEEJSK_NSB_IJNSU_ISG_SD_EENSU_ISI_SD_EEEEESL_NSB_IJlNSB_IJSD_llEEESV_EEESL_S1R_NS1I_6fusion15FusionCallbacksIS1M_NS1S_17LinearCombinationISL_fSL_fLNS_15FloatRoundStyleE2EEESK_S1P_JEEENSA_5SM1004TMEM4LOAD26SM100_TMEM_LOAD_16dp256b4xES13_NS14_INS15_ILi2ELi4ELi3EEES18_NSU_INSB_IJS19_SI_EEENSB_IJSI_SD_EEEEEEENSA_17SM75_U32x4_LDSM_NENSA_14SM90_TMA_STOREES26_NSA_17SM90_U32x4_STSM_NENSA_39AutoVectorizingCopyWithAssumedAlignmentILi128EEEEEEvvEEEEvNT_6ParamsE)
        /*0044*/ 	.word	0x00000008
.L_29:


//--------------------- .nv.compat                --------------------------
	.section	.nv.compat,"",@"SHT_CUDA_COMPAT_INFO"
	.align	4
        /*0000*/ 	.byte	0x02, 0x09, 0x01, 0x00, 0x02, 0x02, 0x02, 0x00, 0x02, 0x05, 0x05, 0x00, 0x03, 0x07, 0x01, 0x01
        /*0010*/ 	.byte	0x02, 0x03, 0x01, 0x00, 0x02, 0x06, 0x01, 0x00, 0x04, 0x0b, 0x08, 0x00, 0x09, 0x00, 0x00, 0x00
        /*0020*/ 	.byte	0x00, 0x00, 0x00, 0x00


//--------------------- .nv.info._ZN7cutlass13device_kernelINS_4conv6kernel13ConvUniversalINS1_16ConvProblemShapeILNS1_8OperatorE2ELi2EEENS1_10collective14CollectiveConvINS1_47MainloopSm100TmaUmmaWarpSpecializedImplicitGemmILS5_2ELi26ELi2ELi1ELi2EN4cute5tupleIJNSA_1CILi1EEESD_SD_EEEEENSB_IJNSC_ILi64EEENSB_IJSG_EEENSB_IJNSC_ILi32EEEEEEEEENS_6half_tESL_NSA_8TiledMMAINSA_8MMA_AtomIJNSA_20SM100_MMA_F16BF16_SSISL_SL_fLi64ELi64ELNSA_4UMMA5MajorE1ELSQ_1ELNSP_7ScaleInE0ELSR_0EEEEEENSA_6LayoutISE_NSB_IJNSC_ILi0EEESV_SV_EEEEENSB_IJNSA_10UnderscoreESY_SY_EEEEENS7_6detail27Sm100ImplicitGemmTileTraitsINSA_13SM90_TMA_LOADENSA_14ComposedLayoutINSA_7SwizzleILi3ELi4ELi3EEENSA_18smem_ptr_flag_bitsILi16EEENSU_INSB_IJSG_NSC_ILi8EEEEEENSB_IJSD_SG_EEEEEEEvEENS12_INSA_20SM90_TMA_LOAD_IM2COLES1D_vEEEENS_8epilogue10collective18CollectiveEpilogueINS1I_23Sm100TmaWarpSpecializedILi3ELi2ELi16ELb1ELb0EEEJSK_NSB_IJNSU_ISG_SD_EENSU_ISI_SD_EEEEESL_NSB_IJlNSB_IJSD_llEEESV_EEESL_S1R_NS1I_6fusion15FusionCallbacksIS1M_NS1S_17LinearCombinationISL_fSL_fLNS_15FloatRoundStyleE2EEESK_S1P_JEEENSA_5SM1004TMEM4LOAD26SM100_TMEM_LOAD_16dp256b4xES13_NS14_INS15_ILi2ELi4ELi3EEES18_NSU_INSB_IJS19_SI_EEENSB_IJSI_SD_EEEEEEENSA_17SM75_U32x4_LDSM_NENSA_14SM90_TMA_STOREES26_NSA_17SM90_U32x4_STSM_NENSA_39AutoVectorizingCopyWithAssumedAlignmentILi128EEEEEEvvEEEEvNT_6ParamsE --------------------------
	.section	.nv.info._ZN7cutlass13device_kernelINS_4conv6kernel13ConvUniversalINS1_16ConvProblemShapeILNS1_8OperatorE2ELi2EEENS1_10collective14CollectiveConvINS1_47MainloopSm100TmaUmmaWarpSpecializedImplicitGemmILS5_2ELi26ELi2ELi1ELi2EN4cute5tupleIJNSA_1CILi1EEESD_SD_EEEEENSB_IJNSC_ILi64EEENSB_IJSG_EEENSB_IJNSC_ILi32EEEEEEEEENS_6half_tESL_NSA_8TiledMMAINSA_8MMA_AtomIJNSA_20SM100_MMA_F16BF16_SSISL_SL_fLi64ELi64ELNSA_4UMMA5MajorE1ELSQ_1ELNSP_7ScaleInE0ELSR_0EEEEEENSA_6LayoutISE_NSB_IJNSC_ILi0EEESV_SV_EEEEENSB_IJNSA_10UnderscoreESY_SY_EEEEENS7_6detail27Sm100ImplicitGemmTileTraitsINSA_13SM90_TMA_LOADENSA_14ComposedLayoutINSA_7SwizzleILi3ELi4ELi3EEENSA_18smem_ptr_flag_bitsILi16EEENSU_INSB_IJSG_NSC_ILi8EEEEEENSB_IJSD_SG_EEEEEEEvEENS12_INSA_20SM90_TMA_LOAD_IM2COLES1D_vEEEENS_8epilogue10collective18CollectiveEpilogueINS1I_23Sm100TmaWarpSpecializedILi3ELi2ELi16ELb1ELb0EEEJSK_NSB_IJNSU_ISG_SD_EENSU_ISI_SD_EEEEESL_NSB_IJlNSB_IJSD_llEEESV_EEESL_S1R_NS1I_6fusion15FusionCallbacksIS1M_NS1S_17LinearCombinationISL_fSL_fLNS_15FloatRoundStyleE2EEESK_S1P_JEEENSA_5SM1004TMEM4LOAD26SM100_TMEM_LOAD_16dp256b4xES13_NS14_INS15_ILi2ELi4ELi3EEES18_NSU_INSB_IJS19_SI_EEENSB_IJSI_SD_EEEEEEENSA_17SM75_U32x4_LDSM_NENSA_14SM90_TMA_STOREES26_NSA_17SM90_U32x4_STSM_NENSA_39AutoVectorizingCopyWithAssumedAlignmentILi128EEEEEEvvEEEEvNT_6ParamsE,"",@"SHT_CUDA_INFO"
	.sectionflags	@""
	.align	4


	//----- nvinfo : EIATTR_CUDA_API_VERSION
	.align		4
        /*0000*/ 	.byte	0x04, 0x37
        /*0002*/ 	.short	(.L_31 - .L_30)
.L_30:
        /*0004*/ 	.word	0x00000082


	//----- nvinfo : EIATTR_KPARAM_INFO
	.align		4
.L_31:
        /*0008*/ 	.byte	0x04, 0x17
        /*000a*/ 	.short	(.L_33 - .L_32)
.L_32:
        /*000c*/ 	.word	0x00000000
        /*0010*/ 	.short	0x0000
        /*0012*/ 	.short	0x0000
        /*0014*/ 	.byte	0x00, 0xf0, 0x01, 0x20


	//----- nvinfo : EIATTR_AT_ENTRY_FRAGMENTS
	.align		4
.L_33:
        /*0018*/ 	.byte	0x04, 0x4f
        /*001a*/ 	.short	(.L_35 - .L_34)


	//   ....[0]....
.L_34:
        /*001c*/ 	.word	0x00000006


	//----- nvinfo : EIATTR_RESERVED_SMEM_USED
	.align		4
.L_35:
        /*0020*/ 	.byte	0x01, 0x41
	.zero		2


	//----- nvinfo : EIATTR_SPARSE_MMA_MASK
	.align		4
        /*0024*/ 	.byte	0x03, 0x50
        /*0026*/ 	.short	0x0000


	//----- nvinfo : EIATTR_TCGEN05_1CTA_USED
	.align		4
        /*0028*/ 	.byte	0x01, 0x51
	.zero		2


	//----- nvinfo : EIATTR_MAXREG_COUNT
	.align		4
        /*002c*/ 	.byte	0x03, 0x1b
        /*002e*/ 	.short	0x00ff


	//----- nvinfo : EIATTR_NUM_BARRIERS
	.align		4
        /*0030*/ 	.byte	0x02, 0x4c
        /*0032*/ 	.byte	0x07
	.zero		1


	//----- nvinfo : EIATTR_EXTERNS
	.align		4
        /*0034*/ 	.byte	0x04, 0x0f
        /*0036*/ 	.short	(.L_37 - .L_36)


	//   ....[0]....
	.align		4
.L_36:
        /*0038*/ 	.word	index@(__assertfail)


	//----- nvinfo : EIATTR_MERCURY_ISA_VERSION
	.align		4
.L_37:
        /*003c*/ 	.byte	0x03, 0x5f
        /*003e*/ 	.short	0x0101


	//----- nvinfo : EIATTR_INT_WARP_WIDE_INSTR_OFFSETS
	.align		4
        /*0040*/ 	.byte	0x04, 0x31
        /*0042*/ 	.short	(.L_39 - .L_38)


	//   ....[0]....
.L_38:
        /*0044*/ 	.word	0x00004b10


	//   ....[1]....
        /*0048*/ 	.word	0x00004b30


	//   ....[2]....
        /*004c*/ 	.word	0x00004b60


	//   ....[3]....
        /*0050*/ 	.word	0x00005ae0


	//   ....[4]....
        /*0054*/ 	.word	0x00005bf0


	//   ....[5]....
        /*0058*/ 	.word	0x00005d20


	//   ....[6]....
        /*005c*/ 	.word	0x00005e10


	//----- nvinfo : EIATTR_COOP_GROUP_MASK_REGIDS
	.align		4
.L_39:
        /*0060*/ 	.byte	0x04, 0x29
        /*0062*/ 	.short	(.L_41 - .L_40)


	//   ....[0]....
.L_40:
        /*0064*/ 	.word	0xffffffff


	//   ....[1]....
        /*0068*/ 	.word	0xffffffff


	//   ....[2]....
        /*006c*/ 	.word	0xffffffff


	//   ....[3]....
        /*0070*/ 	.word	0xffffffff


	//   ....[4]....
        /*0074*/ 	.word	0xffffffff


	//   ....[5]....
        /*0078*/ 	.word	0xffffffff


	//   ....[6]....
        /*007c*/ 	.word	0xffffffff


	//   ....[7]....
        /*0080*/ 	.word	0xffffffff


	//   ....[8]....
        /*0084*/ 	.word	0xffffffff


	//   ....[9]....
        /*0088*/ 	.word	0xffffffff


	//   ....[10]....
        /*008c*/ 	.word	0xffffffff


	//   ....[11]....
        /*0090*/ 	.word	0xffffffff


	//----- nvinfo : EIATTR_COOP_GROUP_INSTR_OFFSETS
	.align		4
.L_41:
        /*0094*/ 	.byte	0x04, 0x28
        /*0096*/ 	.short	(.L_43 - .L_42)


	//   ....[0]....
.L_42:
        /*0098*/ 	.word	0x00000090


	//   ....[1]....
        /*009c*/ 	.word	0x00000520


	//   ....[2]....
        /*00a0*/ 	.word	0x00000980


	//   ....[3]....
        /*00a4*/ 	.word	0x00000b00


	//   ....[4]....
        /*00a8*/ 	.word	0x00000c00


	//   ....[5]....
        /*00ac*/ 	.word	0x00000d50


	//   ....[6]....
        /*00b0*/ 	.word	0x00002570


	//   ....[7]....
        /*00b4*/ 	.word	0x00003f80


	//   ....[8]....
        /*00b8*/ 	.word	0x00004190


	//   ....[9]....
        /*00bc*/ 	.word	0x000041c0


	//   ....[10]....
        /*00c0*/ 	.word	0x000049f0


	//   ....[11]....
        /*00c4*/ 	.word	0x00004c30


	//----- nvinfo : EIATTR_VRC_CTA_INIT_COUNT
	.align		4
.L_43:
        /*00c8*/ 	.byte	0x02, 0x4a
        /*00ca*/ 	.byte	0x80
	.zero		1


	//----- nvinfo : EIATTR_SYSCALL_OFFSETS
	.align		4
        /*00cc*/ 	.byte	0x04, 0x46
        /*00ce*/ 	.short	(.L_45 - .L_44)


	//   ....[0]....
.L_44:
        /*00d0*/ 	.word	0x00006f70


	//   ....[1]....
        /*00d4*/ 	.word	0x00007060


	//   ....[2]....
        /*00d8*/ 	.word	0x000077a0


	//   ....[3]....
        /*00dc*/ 	.word	0x00008110


	//----- nvinfo : EIATTR_MBARRIER_INSTR_OFFSETS
	.align		4
.L_45:
        /*00e0*/ 	.byte	0x04, 0x39
        /*00e2*/ 	.short	(.L_47 - .L_46)


	//   ....[0]....
.L_46:
        /*00e4*/ 	.word	0x00000620
        /*00e8*/ 	.word	0x000000ff
        /*00ec*/ 	.word	0x00000000
        /*00f0*/ 	.short	0x0100
        /*00f2*/ 	.byte	0x04
	.zero		1


	//   ....[1]....
        /*00f4*/ 	.word	0x00000630
        /*00f8*/ 	.word	0x000000ff
        /*00fc*/ 	.word	0x000000d0
        /*0100*/ 	.short	0x0100
        /*0102*/ 	.byte	0x04
	.zero		1


	//   ....[2]....
        /*0104*/ 	.word	0x00000640
        /*0108*/ 	.word	0x000000ff
        /*010c*/ 	.word	0x00000008
        /*0110*/ 	.short	0x0100
        /*0112*/ 	.byte	0x04
	.zero		1


	//   ....[3]....
        /*0114*/ 	.word	0x00000650
        /*0118*/ 	.word	0x000000ff
        /*011c*/ 	.word	0x000000d8
        /*0120*/ 	.short	0x0100
        /*0122*/ 	.byte	0x04
	.zero		1


	//   ....[4]....
        /*0124*/ 	.word	0x00000660
        /*0128*/ 	.word	0x000000ff
        /*012c*/ 	.word	0x00000010
        /*0130*/ 	.short	0x0100
        /*0132*/ 	.byte	0x04
	.zero		1


	//   ....[5]....
        /*0134*/ 	.word	0x00000670
        /*0138*/ 	.word	0x000000ff
        /*013c*/ 	.word	0x000000e0
        /*0140*/ 	.short	0x0100
        /*0142*/ 	.byte	0x04
	.zero		1


	//   ....[6]....
        /*0144*/ 	.word	0x00000680
        /*0148*/ 	.word	0x000000ff
        /*014c*/ 	.word	0x00000018
        /*0150*/ 	.short	0x0100
        /*0152*/ 	.byte	0x04
	.zero		1


	//   ....[7]....
        /*0154*/ 	.word	0x00000690
        /*0158*/ 	.word	0x000000ff
        /*015c*/ 	.word	0x000000e8
        /*0160*/ 	.short	0x0100
        /*0162*/ 	.byte	0x04
	.zero		1


	//   ....[8]....
        /*0164*/ 	.word	0x000006a0
        /*0168*/ 	.word	0x000000ff
        /*016c*/ 	.word	0x00000020
        /*0170*/ 	.short	0x0100
        /*0172*/ 	.byte	0x04
	.zero		1


	//   ....[9]....
        /*0174*/ 	.word	0x000006b0
        /*0178*/ 	.word	0x000000ff
        /*017c*/ 	.word	0x000000f0
        /*0180*/ 	.short	0x0100
        /*0182*/ 	.byte	0x04
	.zero		1


	//   ....[10]....
        /*0184*/ 	.word	0x000006c0
        /*0188*/ 	.word	0x000000ff
        /*018c*/ 	.word	0x00000028
        /*0190*/ 	.short	0x0100
        /*0192*/ 	.byte	0x04
	.zero		1


	//   ....[11]....
        /*0194*/ 	.word	0x000006d0
        /*0198*/ 	.word	0x000000ff
        /*019c*/ 	.word	0x000000f8
        /*01a0*/ 	.short	0x0100
        /*01a2*/ 	.byte	0x04
	.zero		1


	//   ....[12]....
        /*01a4*/ 	.word	0x000006e0
        /*01a8*/ 	.word	0x000000ff
        /*01ac*/ 	.word	0x00000030
        /*01b0*/ 	.short	0x0100
        /*01b2*/ 	.byte	0x04
	.zero		1


	//   ....[13]....
        /*01b4*/ 	.word	0x000006f0
        /*01b8*/ 	.word	0x000000ff
        /*01bc*/ 	.word	0x00000100
        /*01c0*/ 	.short	0x0100
        /*01c2*/ 	.byte	0x04
	.zero		1


	//   ....[14]....
        /*01c4*/ 	.word	0x00000700
        /*01c8*/ 	.word	0x000000ff
        /*01cc*/ 	.word	0x00000038
        /*01d0*/ 	.short	0x0100
        /*01d2*/ 	.byte	0x04
	.zero		1


	//   ....[15]....
        /*01d4*/ 	.word	0x00000710
        /*01d8*/ 	.word	0x000000ff
        /*01dc*/ 	.word	0x00000108
        /*01e0*/ 	.short	0x0100
        /*01e2*/ 	.byte	0x04
	.zero		1


	//   ....[16]....
        /*01e4*/ 	.word	0x00000720
        /*01e8*/ 	.word	0x000000ff
        /*01ec*/ 	.word	0x00000040
        /*01f0*/ 	.short	0x0100
        /*01f2*/ 	.byte	0x04
	.zero		1


	//   ....[17]....
        /*01f4*/ 	.word	0x00000730
        /*01f8*/ 	.word	0x000000ff
        /*01fc*/ 	.word	0x00000110
        /*0200*/ 	.short	0x0100
        /*0202*/ 	.byte	0x04
	.zero		1


	//   ....[18]....
        /*0204*/ 	.word	0x00000740
        /*0208*/ 	.word	0x000000ff
        /*020c*/ 	.word	0x00000048
        /*0210*/ 	.short	0x0100
        /*0212*/ 	.byte	0x04
	.zero		1


	//   ....[19]....
        /*0214*/ 	.word	0x00000750
        /*0218*/ 	.word	0x000000ff
        /*021c*/ 	.word	0x00000118
        /*0220*/ 	.short	0x0100
        /*0222*/ 	.byte	0x04
	.zero		1


	//   ....[20]....
        /*0224*/ 	.word	0x00000760
        /*0228*/ 	.word	0x000000ff
        /*022c*/ 	.word	0x00000050
        /*0230*/ 	.short	0x0100
        /*0232*/ 	.byte	0x04
	.zero		1


	//   ....[21]....
        /*0234*/ 	.word	0x00000770
        /*0238*/ 	.word	0x000000ff
        /*023c*/ 	.word	0x00000120
        /*0240*/ 	.short	0x0100
        /*0242*/ 	.byte	0x04
	.zero		1


	//   ....[22]....
        /*0244*/ 	.word	0x00000780
        /*0248*/ 	.word	0x000000ff
        /*024c*/ 	.word	0x00000058
        /*0250*/ 	.short	0x0100
        /*0252*/ 	.byte	0x04
	.zero		1


	//   ....[23]....
        /*0254*/ 	.word	0x00000790
        /*0258*/ 	.word	0x000000ff
        /*025c*/ 	.word	0x00000128
        /*0260*/ 	.short	0x0100
        /*0262*/ 	.byte	0x04
	.zero		1


	//   ....[24]....
        /*0264*/ 	.word	0x000007a0
        /*0268*/ 	.word	0x000000ff
        /*026c*/ 	.word	0x00000060
        /*0270*/ 	.short	0x0100
        /*0272*/ 	.byte	0x04
	.zero		1


	//   ....[25]....
        /*0274*/ 	.word	0x000007b0
        /*0278*/ 	.word	0x000000ff
        /*027c*/ 	.word	0x00000130
        /*0280*/ 	.short	0x0100
        /*0282*/ 	.byte	0x04
	.zero		1


	//   ....[26]....
        /*0284*/ 	.word	0x000007c0
        /*0288*/ 	.word	0x000000ff
        /*028c*/ 	.word	0x00000068
        /*0290*/ 	.short	0x0100
        /*0292*/ 	.byte	0x04
	.zero		1


	//   ....[27]....
        /*0294*/ 	.word	0x000007d0
        /*0298*/ 	.word	0x000000ff
        /*029c*/ 	.word	0x00000138
        /*02a0*/ 	.short	0x0100
        /*02a2*/ 	.byte	0x04
	.zero		1


	//   ....[28]....
        /*02a4*/ 	.word	0x000007e0
        /*02a8*/ 	.word	0x000000ff
        /*02ac*/ 	.word	0x00000070
        /*02b0*/ 	.short	0x0100
        /*02b2*/ 	.byte	0x04
	.zero		1


	//   ....[29]....
        /*02b4*/ 	.word	0x000007f0
        /*02b8*/ 	.word	0x000000ff
        /*02bc*/ 	.word	0x00000140
        /*02c0*/ 	.short	0x0100
        /*02c2*/ 	.byte	0x04
	.zero		1


	//   ....[30]....
        /*02c4*/ 	.word	0x00000800
        /*02c8*/ 	.word	0x000000ff
        /*02cc*/ 	.word	0x00000078
        /*02d0*/ 	.short	0x0100
        /*02d2*/ 	.byte	0x04
	.zero		1


	//   ....[31]....
        /*02d4*/ 	.word	0x00000810
        /*02d8*/ 	.word	0x000000ff
        /*02dc*/ 	.word	0x00000148
        /*02e0*/ 	.short	0x0100
        /*02e2*/ 	.byte	0x04
	.zero		1


	//   ....[32]....
        /*02e4*/ 	.word	0x00000820
        /*02e8*/ 	.word	0x000000ff
        /*02ec*/ 	.word	0x00000080
        /*02f0*/ 	.short	0x0100
        /*02f2*/ 	.byte	0x04
	.zero		1


	//   ....[33]....
        /*02f4*/ 	.word	0x00000830
        /*02f8*/ 	.word	0x000000ff
        /*02fc*/ 	.word	0x00000150
        /*0300*/ 	.short	0x0100
        /*0302*/ 	.byte	0x04
	.zero		1


	//   ....[34]....
        /*0304*/ 	.word	0x00000840
        /*0308*/ 	.word	0x000000ff
        /*030c*/ 	.word	0x00000088
        /*0310*/ 	.short	0x0100
        /*0312*/ 	.byte	0x04
	.zero		1


	//   ....[35]....
        /*0314*/ 	.word	0x00000850
        /*0318*/ 	.word	0x000000ff
        /*031c*/ 	.word	0x00000158
        /*0320*/ 	.short	0x0100
        /*0322*/ 	.byte	0x04
	.zero		1


	//   ....[36]....
        /*0324*/ 	.word	0x00000860
        /*0328*/ 	.word	0x000000ff
        /*032c*/ 	.word	0x00000090
        /*0330*/ 	.short	0x0100
        /*0332*/ 	.byte	0x04
	.zero		1


	//   ....[37]....
        /*0334*/ 	.word	0x00000870
        /*0338*/ 	.word	0x000000ff
        /*033c*/ 	.word	0x00000160
        /*0340*/ 	.short	0x0100
        /*0342*/ 	.byte	0x04
	.zero		1


	//   ....[38]....
        /*0344*/ 	.word	0x00000880
        /*0348*/ 	.word	0x000000ff
        /*034c*/ 	.word	0x00000098
        /*0350*/ 	.short	0x0100
        /*0352*/ 	.byte	0x04
	.zero		1


	//   ....[39]....
        /*0354*/ 	.word	0x00000890
        /*0358*/ 	.word	0x000000ff
        /*035c*/ 	.word	0x00000168
        /*0360*/ 	.short	0x0100
        /*0362*/ 	.byte	0x04
	.zero		1


	//   ....[40]....
        /*0364*/ 	.word	0x000008a0
        /*0368*/ 	.word	0x000000ff
        /*036c*/ 	.word	0x000000a0
        /*0370*/ 	.short	0x0100
        /*0372*/ 	.byte	0x04
	.zero		1


	//   ....[41]....
        /*0374*/ 	.word	0x000008b0
        /*0378*/ 	.word	0x000000ff
        /*037c*/ 	.word	0x00000170
        /*0380*/ 	.short	0x0100
        /*0382*/ 	.byte	0x04
	.zero		1


	//   ....[42]....
        /*0384*/ 	.word	0x000008c0
        /*0388*/ 	.word	0x000000ff
        /*038c*/ 	.word	0x000000a8
        /*0390*/ 	.short	0x0100
        /*0392*/ 	.byte	0x04
	.zero		1


	//   ....[43]....
        /*0394*/ 	.word	0x000008d0
        /*0398*/ 	.word	0x000000ff
        /*039c*/ 	.word	0x00000178
        /*03a0*/ 	.short	0x0100
        /*03a2*/ 	.byte	0x04
	.zero		1


	//   ....[44]....
        /*03a4*/ 	.word	0x000008e0
        /*03a8*/ 	.word	0x000000ff
        /*03ac*/ 	.word	0x000000b0
        /*03b0*/ 	.short	0x0100
        /*03b2*/ 	.byte	0x04
	.zero		1


	//   ....[45]....
        /*03b4*/ 	.word	0x000008f0
        /*03b8*/ 	.word	0x000000ff
        /*03bc*/ 	.word	0x00000180
        /*03c0*/ 	.short	0x0100
        /*03c2*/ 	.byte	0x04
	.zero		1


	//   ....[46]....
        /*03c4*/ 	.word	0x00000900
        /*03c8*/ 	.word	0x000000ff
        /*03cc*/ 	.word	0x000000b8
        /*03d0*/ 	.short	0x0100
        /*03d2*/ 	.byte	0x04
	.zero		1


	//   ....[47]....
        /*03d4*/ 	.word	0x00000910
        /*03d8*/ 	.word	0x000000ff
        /*03dc*/ 	.word	0x00000188
        /*03e0*/ 	.short	0x0100
        /*03e2*/ 	.byte	0x04
	.zero		1


	//   ....[48]....
        /*03e4*/ 	.word	0x00000920
        /*03e8*/ 	.word	0x000000ff
        /*03ec*/ 	.word	0x000000c0
        /*03f0*/ 	.short	0x0100
        /*03f2*/ 	.byte	0x04
	.zero		1


	//   ....[49]....
        /*03f4*/ 	.word	0x00000930
        /*03f8*/ 	.word	0x000000ff
        /*03fc*/ 	.word	0x00000190
        /*0400*/ 	.short	0x0100
        /*0402*/ 	.byte	0x04
	.zero		1


	//   ....[50]....
        /*0404*/ 	.word	0x00000940
        /*0408*/ 	.word	0x000000ff
        /*040c*/ 	.word	0x000000c8
        /*0410*/ 	.short	0x0100
        /*0412*/ 	.byte	0x04
	.zero		1


	//   ....[51]....
        /*0414*/ 	.word	0x00000950
        /*0418*/ 	.word	0x000000ff
        /*041c*/ 	.word	0x00000198
        /*0420*/ 	.short	0x0100
        /*0422*/ 	.byte	0x04
	.zero		1


	//   ....[52]....
        /*0424*/ 	.word	0x00000a90
        /*0428*/ 	.word	0x000000ff
        /*042c*/ 	.word	0x000001a0
        /*0430*/ 	.short	0x0100
        /*0432*/ 	.byte	0x04
	.zero		1


	//   ....[53]....
        /*0434*/ 	.word	0x00000aa0
        /*0438*/ 	.word	0x000000ff
        /*043c*/ 	.word	0x000001b8
        /*0440*/ 	.short	0x0100
        /*0442*/ 	.byte	0x04
	.zero		1


	//   ....[54]....
        /*0444*/ 	.word	0x00000ab0
        /*0448*/ 	.word	0x000000ff
        /*044c*/ 	.word	0x000001a8
        /*0450*/ 	.short	0x0100
        /*0452*/ 	.byte	0x04
	.zero		1


	//   ....[55]....
        /*0454*/ 	.word	0x00000ac0
        /*0458*/ 	.word	0x000000ff
        /*045c*/ 	.word	0x000001c0
        /*0460*/ 	.short	0x0100
        /*0462*/ 	.byte	0x04
	.zero		1


	//   ....[56]....
        /*0464*/ 	.word	0x00000ad0
        /*0468*/ 	.word	0x000000ff
        /*046c*/ 	.word	0x000001b0
        /*0470*/ 	.short	0x0100
        /*0472*/ 	.byte	0x04
	.zero		1


	//   ....[57]....
        /*0474*/ 	.word	0x00000ae0
        /*0478*/ 	.word	0x000000ff
        /*047c*/ 	.word	0x000001c8
        /*0480*/ 	.short	0x0100
        /*0482*/ 	.byte	0x04
	.zero		1


	//   ....[58]....
        /*0484*/ 	.word	0x00000bd0
        /*0488*/ 	.word	0x000000ff
        /*048c*/ 	.word	0x000001d0
        /*0490*/ 	.short	0x0100
        /*0492*/ 	.byte	0x06
	.zero		1


	//   ....[59]....
        /*0494*/ 	.word	0x00000be0
        /*0498*/ 	.word	0x000000ff
        /*049c*/ 	.word	0x000001d8
        /*04a0*/ 	.short	0x0100
        /*04a2*/ 	.byte	0x06
	.zero		1


	//   ....[60]....
        /*04a4*/ 	.word	0x00000d20
        /*04a8*/ 	.word	0x000000ff
        /*04ac*/ 	.word	0x000001e0
        /*04b0*/ 	.short	0x0100
        /*04b2*/ 	.byte	0x06
	.zero		1


	//   ....[61]....
        /*04b4*/ 	.word	0x00000d30
        /*04b8*/ 	.word	0x000000ff
        /*04bc*/ 	.word	0x000001e8
        /*04c0*/ 	.short	0x0100
        /*04c2*/ 	.byte	0x06
	.zero		1


	//   ....[62]....
        /*04c4*/ 	.word	0x00000e80
        /*04c8*/ 	.word	0x000000ff
        /*04cc*/ 	.word	0x000001f0
        /*04d0*/ 	.short	0x0100
        /*04d2*/ 	.byte	0x04
	.zero		1


	//   ....[63]....
        /*04d4*/ 	.word	0x00000e90
        /*04d8*/ 	.word	0x000000ff
        /*04dc*/ 	.word	0x00000200
        /*04e0*/ 	.short	0x0100
        /*04e2*/ 	.byte	0x04
	.zero		1


	//   ....[64]....
        /*04e4*/ 	.word	0x00000ea0
        /*04e8*/ 	.word	0x000000ff
        /*04ec*/ 	.word	0x000001f8
        /*04f0*/ 	.short	0x0100
        /*04f2*/ 	.byte	0x04
	.zero		1


	//   ....[65]....
        /*04f4*/ 	.word	0x00000eb0
        /*04f8*/ 	.word	0x000000ff
        /*04fc*/ 	.word	0x00000208
        /*0500*/ 	.short	0x0100
        /*0502*/ 	.byte	0x04
	.zero		1


	//   ....[66]....
        /*0504*/ 	.word	0x00001a60
        /*0508*/ 	.word	0x000000ff
        /*050c*/ 	.word	0x000000d0
        /*0510*/ 	.short	0x010a
        /*0512*/ 	.byte	0x07
	.zero		1


	//   ....[67]....
        /*0514*/ 	.word	0x00001d90
        /*0518*/ 	.word	0x000000ff
        /*051c*/ 	.word	0x000000d0
        /*0520*/ 	.short	0x010a
        /*0522*/ 	.byte	0x21
	.zero		1


	//   ....[68]....
        /*0524*/ 	.word	0x00001f00
        /*0528*/ 	.word	0x000000ff
        /*052c*/ 	.word	0x000000d0
        /*0530*/ 	.short	0x010a
        /*0532*/ 	.byte	0x08
	.zero		1


	//   ....[69]....
        /*0534*/ 	.word	0x000020d0
        /*0538*/ 	.word	0x000000ff
        /*053c*/ 	.word	0x000001d8
        /*0540*/ 	.short	0x0101
        /*0542*/ 	.byte	0x24
	.zero		1


	//   ....[70]....
        /*0544*/ 	.word	0x00002100
        /*0548*/ 	.word	0x000000ff
        /*054c*/ 	.word	0x000000d0
        /*0550*/ 	.short	0x010a
        /*0552*/ 	.byte	0x04
	.zero		1


	//   ....[71]....
        /*0554*/ 	.word	0x00002240
        /*0558*/ 	.word	0x000000ff
        /*055c*/ 	.word	0x000000d0
        /*0560*/ 	.short	0x010a
        /*0562*/ 	.byte	0x19
	.zero		1


	//   ....[72]....
        /*0564*/ 	.word	0x000023b0
        /*0568*/ 	.word	0x000000ff
        /*056c*/ 	.word	0x000000d0
        /*0570*/ 	.short	0x010a
        /*0572*/ 	.byte	0x08
	.zero		1


	//   ....[73]....
        /*0574*/ 	.word	0x00002580
        /*0578*/ 	.word	0x000000ff
        /*057c*/ 	.word	0x000001e0
        /*0580*/ 	.short	0x010a
        /*0582*/ 	.byte	0x24
	.zero		1


	//   ....[74]....
        /*0584*/ 	.word	0x00002640
        /*0588*/ 	.word	0x000000ff
        /*058c*/ 	.word	0x00000000
        /*0590*/ 	.short	0x0101
        /*0592*/ 	.byte	0x04
	.zero		1


	//   ....[75]....
        /*0594*/ 	.word	0x00002c30
        /*0598*/ 	.word	0x000000ff
        /*059c*/ 	.word	0x00000000
        /*05a0*/ 	.short	0x010a
        /*05a2*/ 	.byte	0x04
	.zero		1


	//   ....[76]....
        /*05a4*/ 	.word	0x00002cd0
        /*05a8*/ 	.word	0x000000ff
        /*05ac*/ 	.word	0x00000000
        /*05b0*/ 	.short	0x010a
        /*05b2*/ 	.byte	0x05
	.zero		1


	//   ....[77]....
        /*05b4*/ 	.word	0x00002d70
        /*05b8*/ 	.word	0x000000ff
        /*05bc*/ 	.word	0x00000000
        /*05c0*/ 	.short	0x010a
        /*05c2*/ 	.byte	0x05
	.zero		1


	//   ....[78]....
        /*05c4*/ 	.word	0x00002e10
        /*05c8*/ 	.word	0x000000ff
        /*05cc*/ 	.word	0x00000000
        /*05d0*/ 	.short	0x010a
        /*05d2*/ 	.byte	0x05
	.zero		1


	//   ....[79]....
        /*05d4*/ 	.word	0x00002eb0
        /*05d8*/ 	.word	0x000000ff
        /*05dc*/ 	.word	0x00000000
        /*05e0*/ 	.short	0x010a
        /*05e2*/ 	.byte	0x05
	.zero		1


	//   ....[80]....
        /*05e4*/ 	.word	0x00002f50
        /*05e8*/ 	.word	0x000000ff
        /*05ec*/ 	.word	0x00000000
        /*05f0*/ 	.short	0x010a
        /*05f2*/ 	.byte	0x05
	.zero		1


	//   ....[81]....
        /*05f4*/ 	.word	0x00002ff0
        /*05f8*/ 	.word	0x000000ff
        /*05fc*/ 	.word	0x00000000
        /*0600*/ 	.short	0x010a
        /*0602*/ 	.byte	0x05
	.zero		1


	//   ....[82]....
        /*0604*/ 	.word	0x00003090
        /*0608*/ 	.word	0x000000ff
        /*060c*/ 	.word	0x00000000
        /*0610*/ 	.short	0x010a
        /*0612*/ 	.byte	0x05
	.zero		1


	//   ....[83]....
        /*0614*/ 	.word	0x00003130
        /*0618*/ 	.word	0x000000ff
        /*061c*/ 	.word	0x00000000
        /*0620*/ 	.short	0x010a
        /*0622*/ 	.byte	0x05
	.zero		1


	//   ....[84]....
        /*0624*/ 	.word	0x000031d0
        /*0628*/ 	.word	0x000000ff
        /*062c*/ 	.word	0x00000000
        /*0630*/ 	.short	0x010a
        /*0632*/ 	.byte	0x05
	.zero		1


	//   ....[85]....
        /*0634*/ 	.word	0x00003270
        /*0638*/ 	.word	0x000000ff
        /*063c*/ 	.word	0x00000000
        /*0640*/ 	.short	0x010a
        /*0642*/ 	.byte	0x05
	.zero		1


	//   ....[86]....
        /*0644*/ 	.word	0x00003310
        /*0648*/ 	.word	0x000000ff
        /*064c*/ 	.word	0x00000000
        /*0650*/ 	.short	0x010a
        /*0652*/ 	.byte	0x05
	.zero		1


	//   ....[87]....
        /*0654*/ 	.word	0x000033b0
        /*0658*/ 	.word	0x000000ff
        /*065c*/ 	.word	0x00000000
        /*0660*/ 	.short	0x010a
        /*0662*/ 	.byte	0x05
	.zero		1


	//   ....[88]....
        /*0664*/ 	.word	0x00003450
        /*0668*/ 	.word	0x000000ff
        /*066c*/ 	.word	0x00000000
        /*0670*/ 	.short	0x010a
        /*0672*/ 	.byte	0x05
	.zero		1


	//   ....[89]....
        /*0674*/ 	.word	0x000034f0
        /*0678*/ 	.word	0x000000ff
        /*067c*/ 	.word	0x00000000
        /*0680*/ 	.short	0x010a
        /*0682*/ 	.byte	0x05
	.zero		1


	//   ....[90]....
        /*0684*/ 	.word	0x00003590
        /*0688*/ 	.word	0x000000ff
        /*068c*/ 	.word	0x00000000
        /*0690*/ 	.short	0x010a
        /*0692*/ 	.byte	0x05
	.zero		1


	//   ....[91]....
        /*0694*/ 	.word	0x00003630
        /*0698*/ 	.word	0x000000ff
        /*069c*/ 	.word	0x00000000
        /*06a0*/ 	.short	0x010a
        /*06a2*/ 	.byte	0x05
	.zero		1


	//   ....[92]....
        /*06a4*/ 	.word	0x000036d0
        /*06a8*/ 	.word	0x000000ff
        /*06ac*/ 	.word	0x00000000
        /*06b0*/ 	.short	0x010a
        /*06b2*/ 	.byte	0x05
	.zero		1


	//   ....[93]....
        /*06b4*/ 	.word	0x00003770
        /*06b8*/ 	.word	0x000000ff
        /*06bc*/ 	.word	0x00000000
        /*06c0*/ 	.short	0x010a
        /*06c2*/ 	.byte	0x05
	.zero		1


	//   ....[94]....
        /*06c4*/ 	.word	0x00003810
        /*06c8*/ 	.word	0x000000ff
        /*06cc*/ 	.word	0x00000000
        /*06d0*/ 	.short	0x010a
        /*06d2*/ 	.byte	0x05
	.zero		1


	//   ....[95]....
        /*06d4*/ 	.word	0x000038b0
        /*06d8*/ 	.word	0x000000ff
        /*06dc*/ 	.word	0x00000000
        /*06e0*/ 	.short	0x010a
        /*06e2*/ 	.byte	0x05
	.zero		1


	//   ....[96]....
        /*06e4*/ 	.word	0x00003950
        /*06e8*/ 	.word	0x000000ff
        /*06ec*/ 	.word	0x00000000
        /*06f0*/ 	.short	0x010a
        /*06f2*/ 	.byte	0x05
	.zero		1


	//   ....[97]....
        /*06f4*/ 	.word	0x000039f0
        /*06f8*/ 	.word	0x000000ff
        /*06fc*/ 	.word	0x00000000
        /*0700*/ 	.short	0x010a
        /*0702*/ 	.byte	0x05
	.zero		1


	//   ....[98]....
        /*0704*/ 	.word	0x00003a90
        /*0708*/ 	.word	0x000000ff
        /*070c*/ 	.word	0x00000000
        /*0710*/ 	.short	0x010a
        /*0712*/ 	.byte	0x05
	.zero		1


	//   ....[99]....
        /*0714*/ 	.word	0x00003b30
        /*0718*/ 	.word	0x000000ff
        /*071c*/ 	.word	0x00000000
        /*0720*/ 	.short	0x010a
        /*0722*/ 	.byte	0x05
	.zero		1


	//   ....[100]....
        /*0724*/ 	.word	0x00003be0
        /*0728*/ 	.word	0x00000000
        /*072c*/ 	.word	0x00000000
        /*0730*/ 	.short	0x010a
        /*0732*/ 	.byte	0xff
	.zero		1


	//   ....[101]....
        /*0734*/ 	.word	0x00003d30
        /*0738*/ 	.word	0x000000ff
        /*073c*/ 	.word	0x000001e8
        /*0740*/ 	.short	0x010a
        /*0742*/ 	.byte	0x04
	.zero		1


	//   ....[102]....
        /*0744*/ 	.word	0x00003dd0
        /*0748*/ 	.word	0x000000ff
        /*074c*/ 	.word	0x000001e0
        /*0750*/ 	.short	0x010a
        /*0752*/ 	.byte	0x04
	.zero		1


	//   ....[103]....
        /*0754*/ 	.word	0x00003e70
        /*0758*/ 	.word	0x000000ff
        /*075c*/ 	.word	0x00000000
        /*0760*/ 	.short	0x0101
        /*0762*/ 	.byte	0x05
	.zero		1


	//   ....[104]....
        /*0764*/ 	.word	0x00003eb0
        /*0768*/ 	.word	0x000000ff
        /*076c*/ 	.word	0x000001e8
        /*0770*/ 	.short	0x0106
        /*0772*/ 	.byte	0x04
	.zero		1


	//   ....[105]....
        /*0774*/ 	.word	0x00003ef0
        /*0778*/ 	.word	0x00000000
        /*077c*/ 	.word	0x000001e8
        /*0780*/ 	.short	0x010a
        /*0782*/ 	.byte	0xff
	.zero		1


	//   ....[106]....
        /*0784*/ 	.word	0x000043f0
        /*0788*/ 	.word	0x000000ff
        /*078c*/ 	.word	0x000001e0
        /*0790*/ 	.short	0x010a
        /*0792*/ 	.byte	0x13
	.zero		1


	//   ....[107]....
        /*0794*/ 	.word	0x000044a0
        /*0798*/ 	.word	0x000000ff
        /*079c*/ 	.word	0x00000000
        /*07a0*/ 	.short	0x0101
        /*07a2*/ 	.byte	0x1d
	.zero		1


	//   ....[108]....
        /*07a4*/ 	.word	0x000044b0
        /*07a8*/ 	.word	0x000000ff
        /*07ac*/ 	.word	0x00000200
        /*07b0*/ 	.short	0x010a
        /*07b2*/ 	.byte	0x17
	.zero		1


	//   ....[109]....
        /*07b4*/ 	.word	0x00004570
        /*07b8*/ 	.word	0x000000ff
        /*07bc*/ 	.word	0x00000000
        /*07c0*/ 	.short	0x010a
        /*07c2*/ 	.byte	0x04
	.zero		1


	//   ....[110]....
        /*07c4*/ 	.word	0x000045d0
        /*07c8*/ 	.word	0x000000ff
        /*07cc*/ 	.word	0x00000000
        /*07d0*/ 	.short	0x010a
        /*07d2*/ 	.byte	0x0f
	.zero		1


	//   ....[111]....
        /*07d4*/ 	.word	0x00004710
        /*07d8*/ 	.word	0x000000ff
        /*07dc*/ 	.word	0x00000000
        /*07e0*/ 	.short	0x010a
        /*07e2*/ 	.byte	0x04
	.zero		1


	//   ....[112]....
        /*07e4*/ 	.word	0x00004940
        /*07e8*/ 	.word	0x000000ff
        /*07ec*/ 	.word	0x00000000
        /*07f0*/ 	.short	0x010a
        /*07f2*/ 	.byte	0x04
	.zero		1


	//   ....[113]....
        /*07f4*/ 	.word	0x000049d0
        /*07f8*/ 	.word	0x000000ff
        /*07fc*/ 	.word	0x00000000
        /*0800*/ 	.short	0x010a
        /*0802*/ 	.byte	0x04
	.zero		1


	//   ....[114]....
        /*0804*/ 	.word	0x00005040
        /*0808*/ 	.word	0x000000ff
        /*080c*/ 	.word	0x000001e0
        /*0810*/ 	.short	0x010a
        /*0812*/ 	.byte	0x16
	.zero		1


	//   ....[115]....
        /*0814*/ 	.word	0x000050d0
        /*0818*/ 	.word	0x000000ff
        /*081c*/ 	.word	0x00000000
        /*0820*/ 	.short	0x0101
        /*0822*/ 	.byte	0x23
	.zero		1


	//   ....[116]....
        /*0824*/ 	.word	0x000055e0
        /*0828*/ 	.word	0x000000ff
        /*082c*/ 	.word	0x000001d8
        /*0830*/ 	.short	0x010a
        /*0832*/ 	.byte	0x16
	.zero		1


	//   ....[117]....
        /*0834*/ 	.word	0x00005ab0
        /*0838*/ 	.word	0x000000ff
        /*083c*/ 	.word	0x000001b8
        /*0840*/ 	.short	0x010a
        /*0842*/ 	.byte	0x04
	.zero		1


	//   ....[118]....
        /*0844*/ 	.word	0x00005c90
        /*0848*/ 	.word	0x000000ff
        /*084c*/ 	.word	0x000001a0
        /*0850*/ 	.short	0x010b
        /*0852*/ 	.byte	0x04
	.zero		1


	//   ....[119]....
        /*0854*/ 	.word	0x00005ca0
        /*0858*/ 	.word	0x000000ff
        /*085c*/ 	.word	0x00000000
        /*0860*/ 	.short	0x0101
        /*0862*/ 	.byte	0x07
	.zero		1


	//   ....[120]....
        /*0864*/ 	.word	0x00005cb0
        /*0868*/ 	.word	0x000000ff
        /*086c*/ 	.word	0x000001b8
        /*0870*/ 	.short	0x010a
        /*0872*/ 	.byte	0x05
	.zero		1


	//   ....[121]....
        /*0874*/ 	.word	0x00005ec0
        /*0878*/ 	.word	0x000000ff
        /*087c*/ 	.word	0x000001a0
        /*0880*/ 	.short	0x010b
        /*0882*/ 	.byte	0x05
	.zero		1


	//   ....[122]....
        /*0884*/ 	.word	0x00005ed0
        /*0888*/ 	.word	0x000000ff
        /*088c*/ 	.word	0x00000000
        /*0890*/ 	.short	0x0101
        /*0892*/ 	.byte	0x04
	.zero		1


	//   ....[123]....
        /*0894*/ 	.word	0x00005f20
        /*0898*/ 	.word	0x000000ff
        /*089c*/ 	.word	0x00000000
        /*08a0*/ 	.short	0x010a
        /*08a2*/ 	.byte	0x04
	.zero		1


	//   ....[124]....
        /*08a4*/ 	.word	0x00005ff0
        /*08a8*/ 	.word	0x00000002
        /*08ac*/ 	.word	0x00000000
        /*08b0*/ 	.short	0x010a
        /*08b2*/ 	.byte	0xff
	.zero		1


	//   ....[125]....
        /*08b4*/ 	.word	0x00006060
        /*08b8*/ 	.word	0x00000004
        /*08bc*/ 	.word	0x00000000
        /*08c0*/ 	.short	0x010a
        /*08c2*/ 	.byte	0xff
	.zero		1


	//   ....[126]....
        /*08c4*/ 	.word	0x00006430
        /*08c8*/ 	.word	0x000000ff
        /*08cc*/ 	.word	0x000001e0
        /*08d0*/ 	.short	0x010a
        /*08d2*/ 	.byte	0x30
	.zero		1


	//   ....[127]....
        /*08d4*/ 	.word	0x00006500
        /*08d8*/ 	.word	0x000000ff
        /*08dc*/ 	.word	0x00000000
        /*08e0*/ 	.short	0x0101
        /*08e2*/ 	.byte	0x04
	.zero		1


	//   ....[128]....
        /*08e4*/ 	.word	0x00007440
        /*08e8*/ 	.word	0x00000000
        /*08ec*/ 	.word	0x000001a0
        /*08f0*/ 	.short	0x010a
        /*08f2*/ 	.byte	0xff
	.zero		1


	//   ....[129]....
        /*08f4*/ 	.word	0x00007460
        /*08f8*/ 	.word	0x0000001b
        /*08fc*/ 	.word	0x000001f0
        /*0900*/ 	.short	0x010a
        /*0902*/ 	.byte	0xff
	.zero		1


	//   ....[130]....
        /*0904*/ 	.word	0x000074f0
        /*0908*/ 	.word	0x00000000
        /*090c*/ 	.word	0x000001a0
        /*0910*/ 	.short	0x010a
        /*0912*/ 	.byte	0xff
	.zero		1


	//   ....[131]....
        /*0914*/ 	.word	0x00007680
        /*0918*/ 	.word	0x0000001b
        /*091c*/ 	.word	0x000001f0
        /*0920*/ 	.short	0x010a
        /*0922*/ 	.byte	0xff
	.zero		1


	//   ....[132]....
        /*0924*/ 	.word	0x00007e50
        /*0928*/ 	.word	0x00000000
        /*092c*/ 	.word	0x00000000
        /*0930*/ 	.short	0x0101
        /*0932*/ 	.byte	0xff
	.zero		1


	//   ....[133]....
        /*0934*/ 	.word	0x00007ea0
        /*0938*/ 	.word	0x00000003
        /*093c*/ 	.word	0x000001a0
        /*0940*/ 	.short	0x010a
        /*0942*/ 	.byte	0xff
	.zero		1


	//   ....[134]....
        /*0944*/ 	.word	0x00007f50
        /*0948*/ 	.word	0x00000003
        /*094c*/ 	.word	0x000001a0
        /*0950*/ 	.short	0x010a
        /*0952*/ 	.byte	0xff
	.zero		1


	//   ....[135]....
        /*0954*/ 	.word	0x00008500
        /*0958*/ 	.word	0x000000ff
        /*095c*/ 	.word	0x00000000
        /*0960*/ 	.short	0x0101
        /*0962*/ 	.byte	0x04
	.zero		1


	//   ....[136]....
        /*0964*/ 	.word	0x00008840
        /*0968*/ 	.word	0x00000000
        /*096c*/ 	.word	0x00000000
        /*0970*/ 	.short	0x0101
        /*0972*/ 	.byte	0xff
	.zero		1


	//   ....[137]....
        /*0974*/ 	.word	0x00008ae0
        /*0978*/ 	.word	0x000000ff
        /*097c*/ 	.word	0x00000000
        /*0980*/ 	.short	0x0101
        /*0982*/ 	.byte	0x04
	.zero		1


	//   ....[138]....
        /*0984*/ 	.word	0x00008b10
        /*0988*/ 	.word	0x00000000
        /*098c*/ 	.word	0x000000d0
        /*0990*/ 	.short	0x010a
        /*0992*/ 	.byte	0xff
	.zero		1


	//   ....[139]....
        /*0994*/ 	.word	0x00008b70
        /*0998*/ 	.word	0x00000000
        /*099c*/ 	.word	0x000000d0
        /*09a0*/ 	.short	0x010a
        /*09a2*/ 	.byte	0xff
	.zero		1


	//   ....[140]....
        /*09a4*/ 	.word	0x00008bd0
        /*09a8*/ 	.word	0x00000000
        /*09ac*/ 	.word	0x000001e0
        /*09b0*/ 	.short	0x010a
        /*09b2*/ 	.byte	0xff
	.zero		1


	//   ....[141]....
        /*09b4*/ 	.word	0x00008c30
        /*09b8*/ 	.word	0x00000000
        /*09bc*/ 	.word	0x00000000
        /*09c0*/ 	.short	0x010a
        /*09c2*/ 	.byte	0xff
	.zero		1


	//   ....[142]....
        /*09c4*/ 	.word	0x00008c90
        /*09c8*/ 	.word	0x00000000
        /*09cc*/ 	.word	0x00000000
        /*09d0*/ 	.short	0x010a
        /*09d2*/ 	.byte	0xff
	.zero		1


	//   ....[143]....
        /*09d4*/ 	.word	0x00008cf0
        /*09d8*/ 	.word	0x00000000
        /*09dc*/ 	.word	0x00000000
        /*09e0*/ 	.short	0x010a
        /*09e2*/ 	.byte	0xff
	.zero		1


	//   ....[144]....
        /*09e4*/ 	.word	0x00008d50
        /*09e8*/ 	.word	0x00000000
        /*09ec*/ 	.word	0x00000000
        /*09f0*/ 	.short	0x010a
        /*09f2*/ 	.byte	0xff
	.zero		1


	//   ....[145]....
        /*09f4*/ 	.word	0x00008db0
        /*09f8*/ 	.word	0x00000000
        /*09fc*/ 	.word	0x00000000
        /*0a00*/ 	.short	0x010a
        /*0a02*/ 	.byte	0xff
	.zero		1


	//   ....[146]....
        /*0a04*/ 	.word	0x00008e10
        /*0a08*/ 	.word	0x00000000
        /*0a0c*/ 	.word	0x00000000
        /*0a10*/ 	.short	0x010a
        /*0a12*/ 	.byte	0xff
	.zero		1


	//   ....[147]....
        /*0a14*/ 	.word	0x00008e70
        /*0a18*/ 	.word	0x00000000
        /*0a1c*/ 	.word	0x00000000
        /*0a20*/ 	.short	0x010a
        /*0a22*/ 	.byte	0xff
	.zero		1


	//   ....[148]....
        /*0a24*/ 	.word	0x00008ed0
        /*0a28*/ 	.word	0x00000000
        /*0a2c*/ 	.word	0x00000000
        /*0a30*/ 	.short	0x010a
        /*0a32*/ 	.byte	0xff
	.zero		1


	//   ....[149]....
        /*0a34*/ 	.word	0x00008f30
        /*0a38*/ 	.word	0x00000000
        /*0a3c*/ 	.word	0x00000000
        /*0a40*/ 	.short	0x010a
        /*0a42*/ 	.byte	0xff
	.zero		1


	//   ....[150]....
        /*0a44*/ 	.word	0x00008f90
        /*0a48*/ 	.word	0x00000000
        /*0a4c*/ 	.word	0x00000000
        /*0a50*/ 	.short	0x010a
        /*0a52*/ 	.byte	0xff
	.zero		1


	//   ....[151]....
        /*0a54*/ 	.word	0x00008ff0
        /*0a58*/ 	.word	0x00000000
        /*0a5c*/ 	.word	0x00000000
        /*0a60*/ 	.short	0x010a
        /*0a62*/ 	.byte	0xff
	.zero		1


	//   ....[152]....
        /*0a64*/ 	.word	0x00009050
        /*0a68*/ 	.word	0x00000000
        /*0a6c*/ 	.word	0x00000000
        /*0a70*/ 	.short	0x010a
        /*0a72*/ 	.byte	0xff
	.zero		1


	//   ....[153]....
        /*0a74*/ 	.word	0x000090b0
        /*0a78*/ 	.word	0x00000000
        /*0a7c*/ 	.word	0x00000000
        /*0a80*/ 	.short	0x010a
        /*0a82*/ 	.byte	0xff
	.zero		1


	//   ....[154]....
        /*0a84*/ 	.word	0x00009110
        /*0a88*/ 	.word	0x00000000
        /*0a8c*/ 	.word	0x00000000
        /*0a90*/ 	.short	0x010a
        /*0a92*/ 	.byte	0xff
	.zero		1


	//   ....[155]....
        /*0a94*/ 	.word	0x00009170
        /*0a98*/ 	.word	0x00000000
        /*0a9c*/ 	.word	0x00000000
        /*0aa0*/ 	.short	0x010a
        /*0aa2*/ 	.byte	0xff
	.zero		1


	//   ....[156]....
        /*0aa4*/ 	.word	0x000091d0
        /*0aa8*/ 	.word	0x00000000
        /*0aac*/ 	.word	0x00000000
        /*0ab0*/ 	.short	0x010a
        /*0ab2*/ 	.byte	0xff
	.zero		1


	//   ....[157]....
        /*0ab4*/ 	.word	0x00009230
        /*0ab8*/ 	.word	0x00000000
        /*0abc*/ 	.word	0x00000000
        /*0ac0*/ 	.short	0x010a
        /*0ac2*/ 	.byte	0xff
	.zero		1


	//   ....[158]....
        /*0ac4*/ 	.word	0x00009290
        /*0ac8*/ 	.word	0x00000000
        /*0acc*/ 	.word	0x00000000
        /*0ad0*/ 	.short	0x010a
        /*0ad2*/ 	.byte	0xff
	.zero		1


	//   ....[159]....
        /*0ad4*/ 	.word	0x000092f0
        /*0ad8*/ 	.word	0x00000000
        /*0adc*/ 	.word	0x00000000
        /*0ae0*/ 	.short	0x010a
        /*0ae2*/ 	.byte	0xff
	.zero		1


	//   ....[160]....
        /*0ae4*/ 	.word	0x00009350
        /*0ae8*/ 	.word	0x00000000
        /*0aec*/ 	.word	0x00000000
        /*0af0*/ 	.short	0x010a
        /*0af2*/ 	.byte	0xff
	.zero		1


	//   ....[161]....
        /*0af4*/ 	.word	0x000093b0
        /*0af8*/ 	.word	0x00000000
        /*0afc*/ 	.word	0x00000000
        /*0b00*/ 	.short	0x010a
        /*0b02*/ 	.byte	0xff
	.zero		1


	//   ....[162]....
        /*0b04*/ 	.word	0x00009410
        /*0b08*/ 	.word	0x00000000
        /*0b0c*/ 	.word	0x00000000
        /*0b10*/ 	.short	0x010a
        /*0b12*/ 	.byte	0xff
	.zero		1


	//   ....[163]....
        /*0b14*/ 	.word	0x00009470
        /*0b18*/ 	.word	0x00000000
        /*0b1c*/ 	.word	0x00000000
        /*0b20*/ 	.short	0x010a
        /*0b22*/ 	.byte	0xff
	.zero		1


	//   ....[164]....
        /*0b24*/ 	.word	0x000094d0
        /*0b28*/ 	.word	0x00000000
        /*0b2c*/ 	.word	0x00000000
        /*0b30*/ 	.short	0x010a
        /*0b32*/ 	.byte	0xff
	.zero		1


	//   ....[165]....
        /*0b34*/ 	.word	0x00009530
        /*0b38*/ 	.word	0x00000000
        /*0b3c*/ 	.word	0x00000000
        /*0b40*/ 	.short	0x010a
        /*0b42*/ 	.byte	0xff
	.zero		1


	//   ....[166]....
        /*0b44*/ 	.word	0x00009590
        /*0b48*/ 	.word	0x00000004
        /*0b4c*/ 	.word	0x000001e8
        /*0b50*/ 	.short	0x010a
        /*0b52*/ 	.byte	0xff
	.zero		1


	//   ....[167]....
        /*0b54*/ 	.word	0x000095f0
        /*0b58*/ 	.word	0x00000004
        /*0b5c*/ 	.word	0x000001e0
        /*0b60*/ 	.short	0x010a
        /*0b62*/ 	.byte	0xff
	.zero		1


	//   ....[168]....
        /*0b64*/ 	.word	0x00009650
        /*0b68*/ 	.word	0x00000000
        /*0b6c*/ 	.word	0x000001e0
        /*0b70*/ 	.short	0x010a
        /*0b72*/ 	.byte	0xff
	.zero		1


	//   ....[169]....
        /*0b74*/ 	.word	0x000096b0
        /*0b78*/ 	.word	0x00000000
        /*0b7c*/ 	.word	0x00000200
        /*0b80*/ 	.short	0x010a
        /*0b82*/ 	.byte	0xff
	.zero		1


	//   ....[170]....
        /*0b84*/ 	.word	0x00009710
        /*0b88*/ 	.word	0x00000000
        /*0b8c*/ 	.word	0x00000000
        /*0b90*/ 	.short	0x010a
        /*0b92*/ 	.byte	0xff
	.zero		1


	//   ....[171]....
        /*0b94*/ 	.word	0x00009770
        /*0b98*/ 	.word	0x00000000
        /*0b9c*/ 	.word	0x00000000
        /*0ba0*/ 	.short	0x010a
        /*0ba2*/ 	.byte	0xff
	.zero		1


	//   ....[172]....
        /*0ba4*/ 	.word	0x000097d0
        /*0ba8*/ 	.word	0x00000000
        /*0bac*/ 	.word	0x00000000
        /*0bb0*/ 	.short	0x010a
        /*0bb2*/ 	.byte	0xff
	.zero		1


	//   ....[173]....
        /*0bb4*/ 	.word	0x00009830
        /*0bb8*/ 	.word	0x00000000
        /*0bbc*/ 	.word	0x000001e0
        /*0bc0*/ 	.short	0x010a
        /*0bc2*/ 	.byte	0xff
	.zero		1


	//   ....[174]....
        /*0bc4*/ 	.word	0x00009890
        /*0bc8*/ 	.word	0x00000009
        /*0bcc*/ 	.word	0x000001d8
        /*0bd0*/ 	.short	0x010a
        /*0bd2*/ 	.byte	0xff
	.zero		1


	//   ....[175]....
        /*0bd4*/ 	.word	0x000098f0
        /*0bd8*/ 	.word	0x00000000
        /*0bdc*/ 	.word	0x000001b8
        /*0be0*/ 	.short	0x010a
        /*0be2*/ 	.byte	0xff
	.zero		1


	//   ....[176]....
        /*0be4*/ 	.word	0x00009950
        /*0be8*/ 	.word	0x00000000
        /*0bec*/ 	.word	0x000001b8
        /*0bf0*/ 	.short	0x010a
        /*0bf2*/ 	.byte	0xff
	.zero		1


	//   ....[177]....
        /*0bf4*/ 	.word	0x000099b0
        /*0bf8*/ 	.word	0x00000000
        /*0bfc*/ 	.word	0x00000000
        /*0c00*/ 	.short	0x010a
        /*0c02*/ 	.byte	0xff
	.zero		1


	//   ....[178]....
        /*0c04*/ 	.word	0x00009a00
        /*0c08*/ 	.word	0x00000002
        /*0c0c*/ 	.word	0x00000000
        /*0c10*/ 	.short	0x010a
        /*0c12*/ 	.byte	0xff
	.zero		1


	//   ....[179]....
        /*0c14*/ 	.word	0x00009a60
        /*0c18*/ 	.word	0x00000000
        /*0c1c*/ 	.word	0x000001e0
        /*0c20*/ 	.short	0x010a
        /*0c22*/ 	.byte	0xff
	.zero		1


	//   ....[180]....
        /*0c24*/ 	.word	0x00009ab0
        /*0c28*/ 	.word	0x00000000
        /*0c2c*/ 	.word	0x000001a0
        /*0c30*/ 	.short	0x010a
        /*0c32*/ 	.byte	0xff
	.zero		1


	//   ....[181]....
        /*0c34*/ 	.word	0x00009b00
        /*0c38*/ 	.word	0x0000001b
        /*0c3c*/ 	.word	0x000001f0
        /*0c40*/ 	.short	0x010a
        /*0c42*/ 	.byte	0xff
	.zero		1


	//   ....[182]....
        /*0c44*/ 	.word	0x00009b50
        /*0c48*/ 	.word	0x00000003
        /*0c4c*/ 	.word	0x000001a0
        /*0c50*/ 	.short	0x010a
        /*0c52*/ 	.byte	0xff
	.zero		1


	//----- nvinfo : EIATTR_NUM_MBARRIERS
	.align		4
.L_47:
        /*0c54*/ 	.byte	0x03, 0x38
        /*0c56*/ 	.short	0x0042


	//----- nvinfo : EIATTR_EXIT_INSTR_OFFSETS
	.align		4
        /*0c58*/ 	.byte	0x04, 0x1c
        /*0c5a*/ 	.short	(.L_49 - .L_48)


	//   ....[0]....
.L_48:
        /*0c5c*/ 	.word	0x00003c10


	//   ....[1]....
        /*0c60*/ 	.word	0x00003ec0


	//   ....[2]....
        /*0c64*/ 	.word	0x00003f20


	//   ....[3]....
        /*0c68*/ 	.word	0x00004c40


	//   ....[4]....
        /*0c6c*/ 	.word	0x00006090


	//   ....[5]....
        /*0c70*/ 	.word	0x000060d0


	//   ....[6]....
        /*0c74*/ 	.word	0x000089c0


	//   ....[7]....
        /*0c78*/ 	.word	0x00008a40


	//   ....[8]....
        /*0c7c*/ 	.word	0x00008a70


	//   ....[9]....
        /*0c80*/ 	.word	0x00008af0


	//----- nvinfo : EIATTR_MAX_THREADS
	.align		4
.L_49:
        /*0c84*/ 	.byte	0x04, 0x05
        /*0c86*/ 	.short	(.L_51 - .L_50)
.L_50:
        /*0c88*/ 	.word	0x00000100
        /*0c8c*/ 	.word	0x00000001
        /*0c90*/ 	.word	0x00000001


	//----- nvinfo : EIATTR_CRS_STACK_SIZE
	.align		4
.L_51:
        /*0c94*/ 	.byte	0x04, 0x1e
        /*0c96*/ 	.short	(.L_53 - .L_52)
.L_52:
        /*0c98*/ 	.word	0x00000000


	//----- nvinfo : EIATTR_CBANK_PARAM_SIZE
	.align		4
.L_53:
        /*0c9c*/ 	.byte	0x03, 0x19
        /*0c9e*/ 	.short	0x0800


	//----- nvinfo : EIATTR_PARAM_CBANK
	.align		4
        /*0ca0*/ 	.byte	0x04, 0x0a
        /*0ca2*/ 	.short	(.L_55 - .L_54)
	.align		4
.L_54:
        /*0ca4*/ 	.word	index@(.nv.constant0._ZN7cutlass13device_kernelINS_4conv6kernel13ConvUniversalINS1_16ConvProblemShapeILNS1_8OperatorE2ELi2EEENS1_10collective14CollectiveConvINS1_47MainloopSm100TmaUmmaWarpSpecializedImplicitGemmILS5_2ELi26ELi2ELi1ELi2EN4cute5tupleIJNSA_1CILi1EEESD_SD_EEEEENSB_IJNSC_ILi64EEENSB_IJSG_EEENSB_IJNSC_ILi32EEEEEEEEENS_6half_tESL_NSA_8TiledMMAINSA_8MMA_AtomIJNSA_20SM100_MMA_F16BF16_SSISL_SL_fLi64ELi64ELNSA_4UMMA5MajorE1ELSQ_1ELNSP_7ScaleInE0ELSR_0EEEEEENSA_6LayoutISE_NSB_IJNSC_ILi0EEESV_SV_EEEEENSB_IJNSA_10UnderscoreESY_SY_EEEEENS7_6detail27Sm100ImplicitGemmTileTraitsINSA_13SM90_TMA_LOADENSA_14ComposedLayoutINSA_7SwizzleILi3ELi4ELi3EEENSA_18smem_ptr_flag_bitsILi16EEENSU_INSB_IJSG_NSC_ILi8EEEEEENSB_IJSD_SG_EEEEEEEvEENS12_INSA_20SM90_TMA_LOAD_IM2COLES1D_vEEEENS_8epilogue10collective18CollectiveEpilogueINS1I_23Sm100TmaWarpSpecializedILi3ELi2ELi16ELb1ELb0EEEJSK_NSB_IJNSU_ISG_SD_EENSU_ISI_SD_EEEEESL_NSB_IJlNSB_IJSD_llEEESV_EEESL_S1R_NS1I_6fusion15FusionCallbacksIS1M_NS1S_17LinearCombinationISL_fSL_fLNS_15FloatRoundStyleE2EEESK_S1P_JEEENSA_5SM1004TMEM4LOAD26SM100_TMEM_LOAD_16dp256b4xES13_NS14_INS15_ILi2ELi4ELi3EEES18_NSU_INSB_IJS19_SI_EEENSB_IJSI_SD_EEEEEEENSA_17SM75_U32x4_LDSM_NENSA_14SM90_TMA_STOREES26_NSA_17SM90_U32x4_STSM_NENSA_39AutoVectorizingCopyWithAssumedAlignmentILi128EEEEEEvvEEEEvNT_6ParamsE)
        /*0ca8*/ 	.short	0x0380
        /*0caa*/ 	.short	0x0800


	//----- nvinfo : EIATTR_SW_WAR
	.align		4
.L_55:
        /*0cac*/ 	.byte	0x04, 0x36
        /*0cae*/ 	.short	(.L_57 - .L_56)
.L_56:
        /*0cb0*/ 	.word	0x00000008
.L_57:


//--------------------- .nv.callgraph             --------------------------
	.section	.nv.callgraph,"",@"SHT_CUDA_CALLGRAPH"
	.align	4
	.sectionentsize	8
	.align		4
        /*0000*/ 	.word	0x00000000
	.align		4
        /*0004*/ 	.word	0xffffffff
	.align		4
        /*0008*/ 	.word	index@(_ZN7cutlass13device_kernelINS_4conv6kernel13ConvUniversalINS1_16ConvProblemShapeILNS1_8OperatorE2ELi2EEENS1_10collective14CollectiveConvINS1_47MainloopSm100TmaUmmaWarpSpecializedImplicitGemmILS5_2ELi26ELi2ELi1ELi2EN4cute5tupleIJNSA_1CILi1EEESD_SD_EEEEENSB_IJNSC_ILi64EEENSB_IJSG_EEENSB_IJNSC_ILi32EEEEEEEEENS_6half_tESL_NSA_8TiledMMAINSA_8MMA_AtomIJNSA_20SM100_MMA_F16BF16_SSISL_SL_fLi64ELi64ELNSA_4UMMA5MajorE1ELSQ_1ELNSP_7ScaleInE0ELSR_0EEEEEENSA_6LayoutISE_NSB_IJNSC_ILi0EEESV_SV_EEEEENSB_IJNSA_10UnderscoreESY_SY_EEEEENS7_6detail27Sm100ImplicitGemmTileTraitsINSA_13SM90_TMA_LOADENSA_14ComposedLayoutINSA_7SwizzleILi3ELi4ELi3EEENSA_18smem_ptr_flag_bitsILi16EEENSU_INSB_IJSG_NSC_ILi8EEEEEENSB_IJSD_SG_EEEEEEEvEENS12_INSA_20SM90_TMA_LOAD_IM2COLES1D_vEEEENS_8epilogue10collective18CollectiveEpilogueINS1I_23Sm100TmaWarpSpecializedILi3ELi2ELi16ELb1ELb0EEEJSK_NSB_IJNSU_ISG_SD_EENSU_ISI_SD_EEEEESL_NSB_IJlNSB_IJSD_llEEESV_EEESL_S1R_NS1I_6fusion15FusionCallbacksIS1M_NS1S_17LinearCombinationISL_fSL_fLNS_15FloatRoundStyleE2EEESK_S1P_JEEENSA_5SM1004TMEM4LOAD26SM100_TMEM_LOAD_16dp256b4xES13_NS14_INS15_ILi2ELi4ELi3EEES18_NSU_INSB_IJS19_SI_EEENSB_IJSI_SD_EEEEEEENSA_17SM75_U32x4_LDSM_NENSA_14SM90_TMA_STOREES26_NSA_17SM90_U32x4_STSM_NENSA_39AutoVectorizingCopyWithAssumedAlignmentILi128EEEEEEvvEEEEvNT_6ParamsE)
	.align		4
        /*000c*/ 	.word	index@(__assertfail)
	.align		4
        /*0010*/ 	.word	0x00000000
	.align		4
        /*0014*/ 	.word	0xfffffffe
	.align		4
        /*0018*/ 	.word	0x00000000
	.align		4
        /*001c*/ 	.word	0xfffffffd
	.align		4
        /*0020*/ 	.word	0x00000000
	.align		4
        /*0024*/ 	.word	0xfffffffc


//--------------------- .nv.constant4             --------------------------
	.section	.nv.constant4,"a",@progbits
	.align	8
	.align		8
.nv.constant4:
        /*0000*/ 	.dword	__assertfail
	.align		8
        /*0008*/ 	.dword	__unnamed_1
	.align		8
        /*0010*/ 	.dword	__unnamed_2
	.align		8
        /*0018*/ 	.dword	_ZN39_INTERNAL_ae488232_4_k_cu_3d71fe79_31424cuda3std3__45__cpo5beginE
	.align		8
        /*0020*/ 	.dword	_ZN39_INTERNAL_ae488232_4_k_cu_3d71fe79_31424cuda3std3__45__cpo3endE
	.align		8
        /*0028*/ 	.dword	_ZN39_INTERNAL_ae488232_4_k_cu_3d71fe79_31424cuda3std3__45__cpo6cbeginE
	.align		8
        /*0030*/ 	.dword	_ZN39_INTERNAL_ae488232_4_k_cu_3d71fe79_31424cuda3std3__45__cpo4cendE
	.align		8
        /*0038*/ 	.dword	_ZN39_INTERNAL_ae488232_4_k_cu_3d71fe79_31424cuda3std3__441_GLOBAL__N__ae488232_4_k_cu_3d71fe79_31426ignoreE
	.align		8
        /*0040*/ 	.dword	_ZN39_INTERNAL_ae488232_4_k_cu_3d71fe79_31424cuda3std3__419piecewise_constructE
	.align		8
        /*0048*/ 	.dword	_ZN39_INTERNAL_ae488232_4_k_cu_3d71fe79_31424cuda3std3__48in_placeE
	.align		8
        /*0050*/ 	.dword	_ZN39_INTERNAL_ae488232_4_k_cu_3d71fe79_31424cuda3std6ranges3__45__cpo4swapE
	.align		8
        /*0058*/ 	.dword	_ZN39_INTERNAL_ae488232_4_k_cu_3d71fe79_31424cuda3std6ranges3__45__cpo9iter_moveE
	.align		8
        /*0060*/ 	.dword	_ZN39_INTERNAL_ae488232_4_k_cu_3d71fe79_31424cute7productE
	.align		8
        /*0068*/ 	.dword	_ZN39_INTERNAL_ae488232_4_k_cu_3d71fe79_31424cute1_E
	.align		8
        /*0070*/ 	.dword	$str$27
	.align		8
        /*0078*/ 	.dword	$str$28
	.align		8
        /*0080*/ 	.dword	$str$29
	.align		8
        /*0088*/ 	.dword	$str$30


//--------------------- .text._ZN7cutlass13device_kernelINS_4conv6kernel13ConvUniversalINS1_16ConvProblemShapeILNS1_8OperatorE2ELi2EEENS1_10collective14CollectiveConvINS1_47MainloopSm100TmaUmmaWarpSpecializedImplicitGemmILS5_2ELi26ELi2ELi1ELi2EN4cute5tupleIJNSA_1CILi1EEESD_SD_EEEEENSB_IJNSC_ILi64EEENSB_IJSG_EEENSB_IJNSC_ILi32EEEEEEEEENS_6half_tESL_NSA_8TiledMMAINSA_8MMA_AtomIJNSA_20SM100_MMA_F16BF16_SSISL_SL_fLi64ELi64ELNSA_4UMMA5MajorE1ELSQ_1ELNSP_7ScaleInE0ELSR_0EEEEEENSA_6LayoutISE_NSB_IJNSC_ILi0EEESV_SV_EEEEENSB_IJNSA_10UnderscoreESY_SY_EEEEENS7_6detail27Sm100ImplicitGemmTileTraitsINSA_13SM90_TMA_LOADENSA_14ComposedLayoutINSA_7SwizzleILi3ELi4ELi3EEENSA_18smem_ptr_flag_bitsILi16EEENSU_INSB_IJSG_NSC_ILi8EEEEEENSB_IJSD_SG_EEEEEEEvEENS12_INSA_20SM90_TMA_LOAD_IM2COLES1D_vEEEENS_8epilogue10collective18CollectiveEpilogueINS1I_23Sm100TmaWarpSpecializedILi3ELi2ELi16ELb1ELb0EEEJSK_NSB_IJNSU_ISG_SD_EENSU_ISI_SD_EEEEESL_NSB_IJlNSB_IJSD_llEEESV_EEESL_S1R_NS1I_6fusion15FusionCallbacksIS1M_NS1S_17LinearCombinationISL_fSL_fLNS_15FloatRoundStyleE2EEESK_S1P_JEEENSA_5SM1004TMEM4LOAD26SM100_TMEM_LOAD_16dp256b4xES13_NS14_INS15_ILi2ELi4ELi3EEES18_NSU_INSB_IJS19_SI_EEENSB_IJSI_SD_EEEEEEENSA_17SM75_U32x4_LDSM_NENSA_14SM90_TMA_STOREES26_NSA_17SM90_U32x4_STSM_NENSA_39AutoVectorizingCopyWithAssumedAlignmentILi128EEEEEEvvEEEEvNT_6ParamsE --------------------------
	.section	.text._ZN7cutlass13device_kernelINS_4conv6kernel13ConvUniversalINS1_16ConvProblemShapeILNS1_8OperatorE2ELi2EEENS1_10collective14CollectiveConvINS1_47MainloopSm100TmaUmmaWarpSpecializedImplicitGemmILS5_2ELi26ELi2ELi1ELi2EN4cute5tupleIJNSA_1CILi1EEESD_SD_EEEEENSB_IJNSC_ILi64EEENSB_IJSG_EEENSB_IJNSC_ILi32EEEEEEEEENS_6half_tESL_NSA_8TiledMMAINSA_8MMA_AtomIJNSA_20SM100_MMA_F16BF16_SSISL_SL_fLi64ELi64ELNSA_4UMMA5MajorE1ELSQ_1ELNSP_7ScaleInE0ELSR_0EEEEEENSA_6LayoutISE_NSB_IJNSC_ILi0EEESV_SV_EEEEENSB_IJNSA_10UnderscoreESY_SY_EEEEENS7_6detail27Sm100ImplicitGemmTileTraitsINSA_13SM90_TMA_LOADENSA_14ComposedLayoutINSA_7SwizzleILi3ELi4ELi3EEENSA_18smem_ptr_flag_bitsILi16EEENSU_INSB_IJSG_NSC_ILi8EEEEEENSB_IJSD_SG_EEEEEEEvEENS12_INSA_20SM90_TMA_LOAD_IM2COLES1D_vEEEENS_8epilogue10collective18CollectiveEpilogueINS1I_23Sm100TmaWarpSpecializedILi3ELi2ELi16ELb1ELb0EEEJSK_NSB_IJNSU_ISG_SD_EENSU_ISI_SD_EEEEESL_NSB_IJlNSB_IJSD_llEEESV_EEESL_S1R_NS1I_6fusion15FusionCallbacksIS1M_NS1S_17LinearCombinationISL_fSL_fLNS_15FloatRoundStyleE2EEESK_S1P_JEEENSA_5SM1004TMEM4LOAD26SM100_TMEM_LOAD_16dp256b4xES13_NS14_INS15_ILi2ELi4ELi3EEES18_NSU_INSB_IJS19_SI_EEENSB_IJSI_SD_EEEEEEENSA_17SM75_U32x4_LDSM_NENSA_14SM90_TMA_STOREES26_NSA_17SM90_U32x4_STSM_NENSA_39AutoVectorizingCopyWithAssumedAlignmentILi128EEEEEEvvEEEEvNT_6ParamsE,"ax",@progbits
	.align	128
.text._ZN7cutlass13device_kernelINS_4conv6kernel13ConvUniversalINS1_16ConvProblemShapeILNS1_8OperatorE2ELi2EEENS1_10collective14CollectiveConvINS1_47MainloopSm100TmaUmmaWarpSpecializedImplicitGemmILS5_2ELi26ELi2ELi1ELi2EN4cute5tupleIJNSA_1CILi1EEESD_SD_EEEEENSB_IJNSC_ILi64EEENSB_IJSG_EEENSB_IJNSC_ILi32EEEEEEEEENS_6half_tESL_NSA_8TiledMMAINSA_8MMA_AtomIJNSA_20SM100_MMA_F16BF16_SSISL_SL_fLi64ELi64ELNSA_4UMMA5MajorE1ELSQ_1ELNSP_7ScaleInE0ELSR_0EEEEEENSA_6LayoutISE_NSB_IJNSC_ILi0EEESV_SV_EEEEENSB_IJNSA_10UnderscoreESY_SY_EEEEENS7_6detail27Sm100ImplicitGemmTileTraitsINSA_13SM90_TMA_LOADENSA_14ComposedLayoutINSA_7SwizzleILi3ELi4ELi3EEENSA_18smem_ptr_flag_bitsILi16EEENSU_INSB_IJSG_NSC_ILi8EEEEEENSB_IJSD_SG_EEEEEEEvEENS12_INSA_20SM90_TMA_LOAD_IM2COLES1D_vEEEENS_8epilogue10collective18CollectiveEpilogueINS1I_23Sm100TmaWarpSpecializedILi3ELi2ELi16ELb1ELb0EEEJSK_NSB_IJNSU_ISG_SD_EENSU_ISI_SD_EEEEESL_NSB_IJlNSB_IJSD_llEEESV_EEESL_S1R_NS1I_6fusion15FusionCallbacksIS1M_NS1S_17LinearCombinationISL_fSL_fLNS_15FloatRoundStyleE2EEESK_S1P_JEEENSA_5SM1004TMEM4LOAD26SM100_TMEM_LOAD_16dp256b4xES13_NS14_INS15_ILi2ELi4ELi3EEES18_NSU_INSB_IJS19_SI_EEENSB_IJSI_SD_EEEEEEENSA_17SM75_U32x4_LDSM_NENSA_14SM90_TMA_STOREES26_NSA_17SM90_U32x4_STSM_NENSA_39AutoVectorizingCopyWithAssumedAlignmentILi128EEEEEEvvEEEEvNT_6ParamsE:
        .type           _ZN7cutlass13device_kernelINS_4conv6kernel13ConvUniversalINS1_16ConvProblemShapeILNS1_8OperatorE2ELi2EEENS1_10collective14CollectiveConvINS1_47MainloopSm100TmaUmmaWarpSpecializedImplicitGemmILS5_2ELi26ELi2ELi1ELi2EN4cute5tupleIJNSA_1CILi1EEESD_SD_EEEEENSB_IJNSC_ILi64EEENSB_IJSG_EEENSB_IJNSC_ILi32EEEEEEEEENS_6half_tESL_NSA_8TiledMMAINSA_8MMA_AtomIJNSA_20SM100_MMA_F16BF16_SSISL_SL_fLi64ELi64ELNSA_4UMMA5MajorE1ELSQ_1ELNSP_7ScaleInE0ELSR_0EEEEEENSA_6LayoutISE_NSB_IJNSC_ILi0EEESV_SV_EEEEENSB_IJNSA_10UnderscoreESY_SY_EEEEENS7_6detail27Sm100ImplicitGemmTileTraitsINSA_13SM90_TMA_LOADENSA_14ComposedLayoutINSA_7SwizzleILi3ELi4ELi3EEENSA_18smem_ptr_flag_bitsILi16EEENSU_INSB_IJSG_NSC_ILi8EEEEEENSB_IJSD_SG_EEEEEEEvEENS12_INSA_20SM90_TMA_LOAD_IM2COLES1D_vEEEENS_8epilogue10collective18CollectiveEpilogueINS1I_23Sm100TmaWarpSpecializedILi3ELi2ELi16ELb1ELb0EEEJSK_NSB_IJNSU_ISG_SD_EENSU_ISI_SD_EEEEESL_NSB_IJlNSB_IJSD_llEEESV_EEESL_S1R_NS1I_6fusion15FusionCallbacksIS1M_NS1S_17LinearCombinationISL_fSL_fLNS_15FloatRoundStyleE2EEESK_S1P_JEEENSA_5SM1004TMEM4LOAD26SM100_TMEM_LOAD_16dp256b4xES13_NS14_INS15_ILi2ELi4ELi3EEES18_NSU_INSB_IJS19_SI_EEENSB_IJSI_SD_EEEEEEENSA_17SM75_U32x4_LDSM_NENSA_14SM90_TMA_STOREES26_NSA_17SM90_U32x4_STSM_NENSA_39AutoVectorizingCopyWithAssumedAlignmentILi128EEEEEEvvEEEEvNT_6ParamsE,@function
        .size           _ZN7cutlass13device_kernelINS_4conv6kernel13ConvUniversalINS1_16ConvProblemShapeILNS1_8OperatorE2ELi2EEENS1_10collective14CollectiveConvINS1_47MainloopSm100TmaUmmaWarpSpecializedImplicitGemmILS5_2ELi26ELi2ELi1ELi2EN4cute5tupleIJNSA_1CILi1EEESD_SD_EEEEENSB_IJNSC_ILi64EEENSB_IJSG_EEENSB_IJNSC_ILi32EEEEEEEEENS_6half_tESL_NSA_8TiledMMAINSA_8MMA_AtomIJNSA_20SM100_MMA_F16BF16_SSISL_SL_fLi64ELi64ELNSA_4UMMA5MajorE1ELSQ_1ELNSP_7ScaleInE0ELSR_0EEEEEENSA_6LayoutISE_NSB_IJNSC_ILi0EEESV_SV_EEEEENSB_IJNSA_10UnderscoreESY_SY_EEEEENS7_6detail27Sm100ImplicitGemmTileTraitsINSA_13SM90_TMA_LOADENSA_14ComposedLayoutINSA_7SwizzleILi3ELi4ELi3EEENSA_18smem_ptr_flag_bitsILi16EEENSU_INSB_IJSG_NSC_ILi8EEEEEENSB_IJSD_SG_EEEEEEEvEENS12_INSA_20SM90_TMA_LOAD_IM2COLES1D_vEEEENS_8epilogue10collective18CollectiveEpilogueINS1I_23Sm100TmaWarpSpecializedILi3ELi2ELi16ELb1ELb0EEEJSK_NSB_IJNSU_ISG_SD_EENSU_ISI_SD_EEEEESL_NSB_IJlNSB_IJSD_llEEESV_EEESL_S1R_NS1I_6fusion15FusionCallbacksIS1M_NS1S_17LinearCombinationISL_fSL_fLNS_15FloatRoundStyleE2EEESK_S1P_JEEENSA_5SM1004TMEM4LOAD26SM100_TMEM_LOAD_16dp256b4xES13_NS14_INS15_ILi2ELi4ELi3EEES18_NSU_INSB_IJS19_SI_EEENSB_IJSI_SD_EEEEEEENSA_17SM75_U32x4_LDSM_NENSA_14SM90_TMA_STOREES26_NSA_17SM90_U32x4_STSM_NENSA_39AutoVectorizingCopyWithAssumedAlignmentILi128EEEEEEvvEEEEvNT_6ParamsE,(.L_x_210 - _ZN7cutlass13device_kernelINS_4conv6kernel13ConvUniversalINS1_16ConvProblemShapeILNS1_8OperatorE2ELi2EEENS1_10collective14CollectiveConvINS1_47MainloopSm100TmaUmmaWarpSpecializedImplicitGemmILS5_2ELi26ELi2ELi1ELi2EN4cute5tupleIJNSA_1CILi1EEESD_SD_EEEEENSB_IJNSC_ILi64EEENSB_IJSG_EEENSB_IJNSC_ILi32EEEEEEEEENS_6half_tESL_NSA_8TiledMMAINSA_8MMA_AtomIJNSA_20SM100_MMA_F16BF16_SSISL_SL_fLi64ELi64ELNSA_4UMMA5MajorE1ELSQ_1ELNSP_7ScaleInE0ELSR_0EEEEEENSA_6LayoutISE_NSB_IJNSC_ILi0EEESV_SV_EEEEENSB_IJNSA_10UnderscoreESY_SY_EEEEENS7_6detail27Sm100ImplicitGemmTileTraitsINSA_13SM90_TMA_LOADENSA_14ComposedLayoutINSA_7SwizzleILi3ELi4ELi3EEENSA_18smem_ptr_flag_bitsILi16EEENSU_INSB_IJSG_NSC_ILi8EEEEEENSB_IJSD_SG_EEEEEEEvEENS12_INSA_20SM90_TMA_LOAD_IM2COLES1D_vEEEENS_8epilogue10collective18CollectiveEpilogueINS1I_23Sm100TmaWarpSpecializedILi3ELi2ELi16ELb1ELb0EEEJSK_NSB_IJNSU_ISG_SD_EENSU_ISI_SD_EEEEESL_NSB_IJlNSB_IJSD_llEEESV_EEESL_S1R_NS1I_6fusion15FusionCallbacksIS1M_NS1S_17LinearCombinationISL_fSL_fLNS_15FloatRoundStyleE2EEESK_S1P_JEEENSA_5SM1004TMEM4LOAD26SM100_TMEM_LOAD_16dp256b4xES13_NS14_INS15_ILi2ELi4ELi3EEES18_NSU_INSB_IJS19_SI_EEENSB_IJSI_SD_EEEEEEENSA_17SM75_U32x4_LDSM_NENSA_14SM90_TMA_STOREES26_NSA_17SM90_U32x4_STSM_NENSA_39AutoVectorizingCopyWithAssumedAlignmentILi128EEEEEEvvEEEEvNT_6ParamsE)
        .other          _ZN7cutlass13device_kernelINS_4conv6kernel13ConvUniversalINS1_16ConvProblemShapeILNS1_8OperatorE2ELi2EEENS1_10collective14CollectiveConvINS1_47MainloopSm100TmaUmmaWarpSpecializedImplicitGemmILS5_2ELi26ELi2ELi1ELi2EN4cute5tupleIJNSA_1CILi1EEESD_SD_EEEEENSB_IJNSC_ILi64EEENSB_IJSG_EEENSB_IJNSC_ILi32EEEEEEEEENS_6half_tESL_NSA_8TiledMMAINSA_8MMA_AtomIJNSA_20SM100_MMA_F16BF16_SSISL_SL_fLi64ELi64ELNSA_4UMMA5MajorE1ELSQ_1ELNSP_7ScaleInE0ELSR_0EEEEEENSA_6LayoutISE_NSB_IJNSC_ILi0EEESV_SV_EEEEENSB_IJNSA_10UnderscoreESY_SY_EEEEENS7_6detail27Sm100ImplicitGemmTileTraitsINSA_13SM90_TMA_LOADENSA_14ComposedLayoutINSA_7SwizzleILi3ELi4ELi3EEENSA_18smem_ptr_flag_bitsILi16EEENSU_INSB_IJSG_NSC_ILi8EEEEEENSB_IJSD_SG_EEEEEEEvEENS12_INSA_20SM90_TMA_LOAD_IM2COLES1D_vEEEENS_8epilogue10collective18CollectiveEpilogueINS1I_23Sm100TmaWarpSpecializedILi3ELi2ELi16ELb1ELb0EEEJSK_NSB_IJNSU_ISG_SD_EENSU_ISI_SD_EEEEESL_NSB_IJlNSB_IJSD_llEEESV_EEESL_S1R_NS1I_6fusion15FusionCallbacksIS1M_NS1S_17LinearCombinationISL_fSL_fLNS_15FloatRoundStyleE2EEESK_S1P_JEEENSA_5SM1004TMEM4LOAD26SM100_TMEM_LOAD_16dp256b4xES13_NS14_INS15_ILi2ELi4ELi3EEES18_NSU_INSB_IJS19_SI_EEENSB_IJSI_SD_EEEEEEENSA_17SM75_U32x4_LDSM_NENSA_14SM90_TMA_STOREES26_NSA_17SM90_U32x4_STSM_NENSA_39AutoVectorizingCopyWithAssumedAlignmentILi128EEEEEEvvEEEEvNT_6ParamsE,@"STO_CUDA_ENTRY STV_DEFAULT"
_ZN7cutlass13device_kernelINS_4conv6kernel13ConvUniversalINS1_16ConvProblemShapeILNS1_8OperatorE2ELi2EEENS1_10collective14CollectiveConvINS1_47MainloopSm100TmaUmmaWarpSpecializedImplicitGemmILS5_2ELi26ELi2ELi1ELi2EN4cute5tupleIJNSA_1CILi1EEESD_SD_EEEEENSB_IJNSC_ILi64EEENSB_IJSG_EEENSB_IJNSC_ILi32EEEEEEEEENS_6half_tESL_NSA_8TiledMMAINSA_8MMA_AtomIJNSA_20SM100_MMA_F16BF16_SSISL_SL_fLi64ELi64ELNSA_4UMMA5MajorE1ELSQ_1ELNSP_7ScaleInE0ELSR_0EEEEEENSA_6LayoutISE_NSB_IJNSC_ILi0EEESV_SV_EEEEENSB_IJNSA_10UnderscoreESY_SY_EEEEENS7_6detail27Sm100ImplicitGemmTileTraitsINSA_13SM90_TMA_LOADENSA_14ComposedLayoutINSA_7SwizzleILi3ELi4ELi3EEENSA_18smem_ptr_flag_bitsILi16EEENSU_INSB_IJSG_NSC_ILi8EEEEEENSB_IJSD_SG_EEEEEEEvEENS12_INSA_20SM90_TMA_LOAD_IM2COLES1D_vEEEENS_8epilogue10collective18CollectiveEpilogueINS1I_23Sm100TmaWarpSpecializedILi3ELi2ELi16ELb1ELb0EEEJSK_NSB_IJNSU_ISG_SD_EENSU_ISI_SD_EEEEESL_NSB_IJlNSB_IJSD_llEEESV_EEESL_S1R_NS1I_6fusion15FusionCallbacksIS1M_NS1S_17LinearCombinationISL_fSL_fLNS_15FloatRoundStyleE2EEESK_S1P_JEEENSA_5SM1004TMEM4LOAD26SM100_TMEM_LOAD_16dp256b4xES13_NS14_INS15_ILi2ELi4ELi3EEES18_NSU_INSB_IJS19_SI_EEENSB_IJSI_SD_EEEEEEENSA_17SM75_U32x4_LDSM_NENSA_14SM90_TMA_STOREES26_NSA_17SM90_U32x4_STSM_NENSA_39AutoVectorizingCopyWithAssumedAlignmentILi128EEEEEEvvEEEEvNT_6ParamsE:
[----:B------:R-:W1:Y:S01]  /*0000*/  LDC R1, c[0x0][0x37c] ;  /* 0x0000df00ff017b82 */ /* 0x000e620000000800 */
[----:B------:R-:W2:Y:S07]  /*0010*/  S2R R54, SR_TID.X ;  /* 0x0000000000367919 */ /* 0x000eae0000002100 */
[----:B------:R-:W3:Y:S01]  /*0020*/  LDC.64 R2, c[0x0][0x890] ;  /* 0x00022400ff027b82 */ /* 0x000ee20000000a00 */
[----:B------:R-:W-:Y:S01]  /*0030*/  ELECT P2, URZ, PT ;  /* 0x0000000000ff782f */ /* 0x000fe20003840000 */
[----:B-1----:R-:W-:Y:S01]  /*0040*/  VIADD R1, R1, 0xfffffff8 ;  /* 0xfffffff801017836 */ /* 0x002fe20000000000 */
[----:B------:R-:W-:-:S02]  /*0050*/  PRMT R55, RZ, 0x7610, R55 ;  /* 0x00007610ff377816 */ /* 0x000fc40000000037 */
[----:B---3--:R-:W-:-:S04]  /*0060*/  ISETP.NE.U32.AND P0, PT, R2, RZ, PT ;  /* 0x000000ff0200720c */ /* 0x008fc80003f05070 */
[----:B------:R-:W-:Y:S02]  /*0070*/  ISETP.NE.AND.EX P0, PT, R3, RZ, PT, P0 ;  /* 0x000000ff0300720c */ /* 0x000fe40003f05300 */
[----:B--2---:R-:W-:-:S05]  /*0080*/  SHF.R.U32.HI R56, RZ, 0x5, R54 ;  /* 0x00000005ff387819 */ /* 0x004fca0000011636 */
[----:B------:R-:W1:Y:S02]  /*0090*/  SHFL.IDX PT, R0, R56, RZ, 0x1f ;  /* 0x00001fff38007589 */ /* 0x000e6400000e0000 */
[----:B-1----:R-:W-:-:S04]  /*00a0*/  R2UR UR15, R0 ;  /* 0x00000000000f72ca */ /* 0x002fc800000e0000 */
[----:B------:R-:W-:Y:S05]  /*00b0*/  @P0 BRA `(.L_x_0) ;  /* 0x0000000000300947 */ /* 0x000fea0003800000 */
[----:B------:R-:W1:Y:S02]  /*00c0*/  LDCU.64 UR4, c[0x0][0x888] ;  /* 0x00011100ff0477ac */ /* 0x000e640008000a00 */
[----:B-1----:R-:W-:-:S04]  /*00d0*/  UISETP.NE.U32.AND UP0, UPT, UR4, URZ, UPT ;  /* 0x000000ff0400728c */ /* 0x002fc8000bf05070 */
[----:B------:R-:W-:-:S09]  /*00e0*/  UISETP.NE.AND.EX UP0, UPT, UR5, URZ, UPT, UP0 ;  /* 0x000000ff0500728c */ /* 0x000fd2000bf05300 */
[----:B------:R-:W-:Y:S05]  /*00f0*/  BRA.U !UP0, `(.L_x_1) ;  /* 0x0000000108147547 */ /* 0x000fea000b800000 */
[----:B------:R-:W1:Y:S01]  /*0100*/  LDC.64 R26, c[0x0][0x888] ;  /* 0x00022200ff1a7b82 */ /* 0x000e620000000a00 */
[----:B------:R-:W1:Y:S02]  /*0110*/  LDCU.64 UR4, c[0x0][0x358] ;  /* 0x00006b00ff0477ac */ /* 0x000e640008000a00 */
[----:B-1----:R1:W5:Y:S01]  /*0120*/  LDG.E R26, desc[UR4][R26.64] ;  /* 0x000000041a1a7981 */ /* 0x002362000c1e1900 */
[----:B------:R-:W-:Y:S01]  /*0130*/  HFMA2 R55, -RZ, RZ, 0, 5.9604644775390625e-08 ;  /* 0x00000001ff377431 */ /* 0x000fe200000001ff */
[----:B------:R-:W-:Y:S05]  /*0140*/  BRA `(.L_x_0) ;  /* 0x00000000000c7947 */ /* 0x000fea0003800000 */
.L_x_1:
[----:B------:R-:W1:Y:S01]  /*0150*/  LDCU UR4, c[0x0][0x880] ;  /* 0x00011000ff0477ac */ /* 0x000e620008000800 */
[----:B------:R-:W-:Y:S01]  /*0160*/  HFMA2 R55, -RZ, RZ, 0, 5.9604644775390625e-08 ;  /* 0x00000001ff377431 */ /* 0x000fe200000001ff */
[----:B-1----:R-:W-:-:S07]  /*0170*/  MOV R26, UR4 ;  /* 0x00000004001a7c02 */ /* 0x002fce0008000f00 */
.L_x_0:
[----:B------:R-:W2:Y:S02]  /*0180*/  LDCU.64 UR4, c[0x0][0x8b0] ;  /* 0x00011600ff0477ac */ /* 0x000ea40008000a00 */
[----:B--2---:R-:W-:-:S04]  /*0190*/  UISETP.NE.U32.AND UP0, UPT, UR4, URZ, UPT ;  /* 0x000000ff0400728c */ /* 0x004fc8000bf05070 */
[----:B------:R-:W-:-:S09]  /*01a0*/  UISETP.NE.AND.EX UP0, UPT, UR5, URZ, UPT, UP0 ;  /* 0x000000ff0500728c */ /* 0x000fd2000bf05300 */
[----:B------:R-:W-:Y:S05]  /*01b0*/  BRA.U UP0, `(.L_x_2) ;  /* 0x0000000100287547 */ /* 0x000fea000b800000 */
[----:B------:R-:W2:Y:S02]  /*01c0*/  LDCU.64 UR4, c[0x0][0x8a8] ;  /* 0x00011500ff0477ac */ /* 0x000ea40008000a00 */
[----:B--2---:R-:W-:-:S04]  /*01d0*/  UISETP.NE.U32.AND UP0, UPT, UR4, URZ, UPT ;  /* 0x000000ff0400728c */ /* 0x004fc8000bf05070 */
[----:B------:R-:W-:-:S09]  /*01e0*/  UISETP.NE.AND.EX UP0, UPT, UR5, URZ, UPT, UP0 ;  /* 0x000000ff0500728c */ /* 0x000fd2000bf05300 */
[----:B------:R-:W-:Y:S05]  /*01f0*/  BRA.U !UP0, `(.L_x_3) ;  /* 0x0000000108107547 */ /* 0x000fea000b800000 */
[----:B------:R-:W2:Y:S01]  /*0200*/  LDC.64 R24, c[0x0][0x8a8] ;  /* 0x00022a00ff187b82 */ /* 0x000ea20000000a00 */
[----:B------:R-:W2:Y:S02]  /*0210*/  LDCU.64 UR4, c[0x0][0x358] ;  /* 0x00006b00ff0477ac */ /* 0x000ea40008000a00 */
[----:B--2---:R2:W5:Y:S01]  /*0220*/  LDG.E R24, desc[UR4][R24.64] ;  /* 0x0000000418187981 */ /* 0x004562000c1e1900 */
[----:B------:R-:W-:Y:S05]  /*0230*/  BRA `(.L_x_2) ;  /* 0x0000000000087947 */ /* 0x000fea0003800000 */
.L_x_3:
[----:B------:R-:W2:Y:S02]  /*0240*/  LDCU UR4, c[0x0][0x8a0] ;  /* 0x00011400ff0477ac */ /* 0x000ea40008000800 */
[----:B--2---:R-:W-:Y:S02]  /*0250*/  MOV R24, UR4 ;  /* 0x0000000400187c02 */ /* 0x004fe40008000f00 */
.L_x_2:
[----:B------:R-:W3:Y:S01]  /*0260*/  LDC.64 R4, c[0x0][0x888] ;  /* 0x00022200ff047b82 */ /* 0x000ee20000000a00 */
[----:B------:R-:W-:Y:S01]  /*0270*/  IMAD.U32 R0, RZ, RZ, UR15 ;  /* 0x0000000fff007e24 */ /* 0x000fe2000f8e00ff */
[----:B------:R-:W-:Y:S01]  /*0280*/  ISETP.EQ.U32.AND P4, PT, R2, RZ, PT ;  /* 0x000000ff0200720c */ /* 0x000fe20003f82070 */
[----:B------:R-:W-:Y:S03]  /*0290*/  BSSY.RECONVERGENT B0, `(.L_x_4) ;  /* 0x0000012000007945 */ /* 0x000fe60003800200 */
[----:B------:R-:W-:Y:S02]  /*02a0*/  ISETP.NE.OR P1, PT, R0, 0x1, !P2 ;  /* 0x000000010000780c */ /* 0x000fe40005725670 */
[----:B---3--:R-:W-:-:S04]  /*02b0*/  ISETP.NE.U32.AND P0, PT, R4, RZ, PT ;  /* 0x000000ff0400720c */ /* 0x008fc80003f05070 */
[----:B------:R-:W-:-:S13]  /*02c0*/  ISETP.NE.AND.EX P0, PT, R5, RZ, PT, P0 ;  /* 0x000000ff0500720c */ /* 0x000fda0003f05300 */
[----:B------:R-:W-:Y:S01]  /*02d0*/  VOTEU.ANY UP3, P0 ;  /* 0x0000000000ff7886 */ /* 0x000fe20000060100 */
[----:B------:R-:W-:Y:S02]  /*02e0*/  PLOP3.LUT P3, PT, PT, PT, UP3, 0x80, 0x8 ;  /* 0x000000000008781c */ /* 0x000fe40003f6f038 */
[----:B------:R-:W-:Y:S02]  /*02f0*/  ISETP.NE.OR P0, PT, R0, 0x3, !P2 ;  /* 0x000000030000780c */ /* 0x000fe40005705670 */
[----:B------:R-:W-:-:S04]  /*0300*/  ISETP.EQ.OR.EX P5, PT, R3, RZ, !P3, P4 ;  /* 0x000000ff0300720c */ /* 0x000fc80005fa2740 */
[----:B------:R-:W-:Y:S01]  /*0310*/  P2R R61, PR, RZ, 0x20 ;  /* 0x00000020ff3d7803 */ /* 0x000fe20000000000 */
[----:B------:R-:W-:Y:S05]  /*0320*/  @P1 BRA `(.L_x_5) ;  /* 0x0000000000201947 */ /* 0x000fea0003800000 */
[----:B------:R-:W3:Y:S02]  /*0330*/  LDCU.64 UR4, c[0x0][0x348] ;  /* 0x00006900ff0477ac */ /* 0x000ee40008000a00 */
[----:B---3--:R-:W-:Y:S02]  /*0340*/  UIADD3 UR6, UP1, UPT, UR4, 0x80, URZ ;  /* 0x0000008004067890 */ /* 0x008fe4000ff3e0ff */
[----:B------:R-:W-:Y:S02]  /*0350*/  UIADD3 UR4, UP0, UPT, UR4, 0x180, URZ ;  /* 0x0000018004047890 */ /* 0x000fe4000ff1e0ff */
[----:B------:R-:W-:Y:S02]  /*0360*/  UIADD3.X UR7, UPT, UPT, URZ, UR5, URZ, UP1, !UPT ;  /* 0x00000005ff077290 */ /* 0x000fe40008ffe4ff */
[----:B------:R-:W-:-:S07]  /*0370*/  UIADD3.X UR5, UPT, UPT, URZ, UR5, URZ, UP0, !UPT ;  /* 0x00000005ff057290 */ /* 0x000fce00087fe4ff */
[----:B------:R3:W-:Y:S02]  /*0380*/  UTMACCTL.PF [UR6] ;  /* 0x00000000060079b9 */ /* 0x0007e40008040000 */
[----:B------:R3:W-:Y:S02]  /*0390*/  UTMACCTL.PF [UR4] ;  /* 0x00000000040079b9 */ /* 0x0007e40008040000 */
[----:B---3--:R-:W-:Y:S01]  /*03a0*/  NOP ;  /* 0x0000000000007918 */ /* 0x008fe20000000000 */
.L_x_5:
[----:B------:R-:W-:Y:S05]  /*03b0*/  BSYNC.RECONVERGENT B0 ;  /* 0x0000000000007941 */ /* 0x000fea0003800200 */
.L_x_4:
[----:B------:R-:W-:Y:S04]  /*03c0*/  BSSY.RECONVERGENT B0, `(.L_x_6) ;  /* 0x000000a000007945 */ /* 0x000fe80003800200 */
        /* <DEDUP_REMOVED lines=9> */
.L_x_7:
[----:B------:R-:W-:Y:S05]  /*0460*/  BSYNC.RECONVERGENT B0 ;  /* 0x0000000000007941 */ /* 0x000fea0003800200 */
.L_x_6:
[----:B------:R-:W-:Y:S01]  /*0470*/  UPLOP3.LUT UP2, UPT, UPT, UPT, UPT, 0x80, 0x8 ;  /* 0x000000000008789c */ /* 0x000fe20003f4f070 */
[----:B------:R-:W-:Y:S10]  /*0480*/  @!P5 BRA `(.L_x_8) ;  /* 0x000000000024d947 */ /* 0x000ff40003800000 */
[----:B------:R-:W-:Y:S01]  /*0490*/  ISETP.NE.U32.AND P1, PT, R2, RZ, PT ;  /* 0x000000ff0200720c */ /* 0x000fe20003f25070 */
[----:B------:R-:W-:Y:S01]  /*04a0*/  USEL UR4, URZ, 0xffffffff, UP3 ;  /* 0xffffffffff047887 */ /* 0x000fe20009800000 */
[----:B-----5:R-:W-:Y:S02]  /*04b0*/  FSETP.NEU.AND P0, PT, R26, RZ, PT ;  /* 0x000000ff1a00720b */ /* 0x020fe40003f0d000 */
[----:B------:R-:W-:-:S11]  /*04c0*/  ISETP.NE.AND.EX P1, PT, R3, RZ, PT, P1 ;  /* 0x000000ff0300720c */ /* 0x000fd60003f25310 */
[----:B------:R-:W-:Y:S02]  /*04d0*/  VOTEU.ANY UP0, P0 ;  /* 0x0000000000ff7886 */ /* 0x000fe40000000100 */
[----:B------:R-:W-:-:S05]  /*04e0*/  VOTEU.ANY UP1, P1 ;  /* 0x0000000000ff7886 */ /* 0x000fca0000820100 */
[----:B------:R-:W-:-:S04]  /*04f0*/  @!UP1 USEL UR4, URZ, 0xffffffff, UP0 ;  /* 0xffffffffff049887 */ /* 0x000fc80008000000 */
[----:B------:R-:W-:-:S04]  /*0500*/  ULOP3.LUT UR4, UR4, 0x1, URZ, 0xc0, !UPT ;  /* 0x0000000104047892 */ /* 0x000fc8000f8ec0ff */
[----:B------:R-:W-:-:S11]  /*0510*/  UISETP.NE.U32.AND UP2, UPT, UR4, 0x1, UPT ;  /* 0x000000010400788c */ /* 0x000fd6000bf45070 */
.L_x_8:
[----:B------:R-:W3:Y:S01]  /*0520*/  SHFL.IDX PT, R2, R56, RZ, 0x1f ;  /* 0x00001fff38027589 */ /* 0x000ee200000e0000 */
[----:B------:R-:W-:-:S04]  /*0530*/  UISETP.NE.AND UP0, UPT, UR15, 0x2, UPT ;  /* 0x000000020f00788c */ /* 0x000fc8000bf05270 */
[----:B------:R-:W-:Y:S01]  /*0540*/  USEL UR43, URZ, 0x1, UP0 ;  /* 0x00000001ff2b7887 */ /* 0x000fe20008000000 */
[----:B---3--:R-:W-:-:S13]  /*0550*/  ISETP.NE.AND P0, PT, R2, RZ, PT ;  /* 0x000000ff0200720c */ /* 0x008fda0003f05270 */
[----:B------:R-:W-:Y:S05]  /*0560*/  @P0 BRA `(.L_x_9) ;  /* 0x0000000400040947 */ /* 0x000fea0003800000 */
[----:B------:R-:W-:Y:S01]  /*0570*/  ELECT P0, URZ, PT ;  /* 0x0000000000ff782f */ /* 0x000fe20003800000 */
[----:B------:R-:W-:-:S12]  /*0580*/  BSSY.RECONVERGENT B0, `(.L_x_9) ;  /* 0x000003f000007945 */ /* 0x000fd80003800200 */
[----:B------:R-:W-:Y:S05]  /*0590*/  @!P0 BRA `(.L_x_10) ;  /* 0x0000000000f48947 */ /* 0x000fea0003800000 */
[----:B------:R-:W3:Y:S01]  /*05a0*/  S2UR UR4, SR_CgaCtaId ;  /* 0x00000000000479c3 */ /* 0x000ee20000008800 */
[----:B------:R-:W-:Y:S01]  /*05b0*/  UMOV UR5, 0x400 ;  /* 0x0000040000057882 */ /* 0x000fe20000000000 */
[----:B------:R-:W-:Y:S02]  /*05c0*/  UMOV UR6, 0x1 ;  /* 0x0000000100067882 */ /* 0x000fe40000000000 */
[----:B------:R-:W-:-:S04]  /*05d0*/  UIADD3 UR6, UPT, UPT, -UR6, 0x100000, URZ ;  /* 0x0010000006067890 */ /* 0x000fc8000fffe1ff */
[----:B------:R-:W-:Y:S02]  /*05e0*/  USHF.L.U32 UR7, UR6, 0xb, URZ ;  /* 0x0000000b06077899 */ /* 0x000fe400080006ff */
[----:B------:R-:W-:Y:S02]  /*05f0*/  USHF.L.U32 UR6, UR6, 0x1, URZ ;  /* 0x0000000106067899 */ /* 0x000fe400080006ff */
[----:B---3--:R-:W-:Y:S01]  /*0600*/  ULEA UR4, UR4, UR5, 0x18 ;  /* 0x0000000504047291 */ /* 0x008fe2000f8ec0ff */
[----:B------:R-:W3:Y:S11]  /*0610*/  FENCE.VIEW.ASYNC.S ;  /* 0x00000000000073c6 */ /* 0x000ef60000000000 */
[----:B---3--:R3:W4:Y:S01]  /*0620*/  SYNCS.EXCH.64 URZ, [UR4], UR6 ;  /* 0x0000000604ff75b2 */ /* 0x0087220008000100 */
[----:B------:R3:W1:Y:S01]  /*0630*/  SYNCS.EXCH.64 URZ, [UR4+0xd0], UR6 ;  /* 0x0000d00604ff75b2 */ /* 0x0006620008000100 */
        /* <DEDUP_REMOVED lines=49> */
[----:B------:R3:W1:Y:S02]  /*0950*/  SYNCS.EXCH.64 URZ, [UR4+0x198], UR6 ;  /* 0x0001980604ff75b2 */ /* 0x0006640008000100 */
[----:B---34-:R-:W-:Y:S01]  /*0960*/  NOP ;  /* 0x0000000000007918 */ /* 0x018fe20000000000 */
.L_x_10:
[----:B------:R-:W-:Y:S05]  /*0970*/  BSYNC.RECONVERGENT B0 ;  /* 0x0000000000007941 */ /* 0x000fea0003800200 */
.L_x_9:
[----:B------:R-:W3:Y:S01]  /*0980*/  SHFL.IDX PT, R2, R56, RZ, 0x1f ;  /* 0x00001fff38027589 */ /* 0x000ee200000e0000 */
[----:B------:R-:W-:Y:S01]  /*0990*/  NOP ;  /* 0x0000000000007918 */ /* 0x000fe20000000000 */
[----:B---3--:R-:W-:-:S13]  /*09a0*/  ISETP.NE.AND P0, PT, R2, 0x1, PT ;  /* 0x000000010200780c */ /* 0x008fda0003f05270 */
[----:B------:R-:W-:Y:S05]  /*09b0*/  @P0 BRA `(.L_x_11) ;  /* 0x0000000000500947 */ /* 0x000fea0003800000 */
[----:B------:R-:W3:Y:S01]  /*09c0*/  S2UR UR4, SR_CgaCtaId ;  /* 0x00000000000479c3 */ /* 0x000ee20000008800 */
[----:B------:R-:W-:Y:S01]  /*09d0*/  UMOV UR5, 0x400 ;  /* 0x0000040000057882 */ /* 0x000fe20000000000 */
[----:B------:R-:W-:Y:S01]  /*09e0*/  UMOV UR8, 0x20 ;  /* 0x0000002000087882 */ /* 0x000fe20000000000 */
[----:B------:R-:W-:Y:S01]  /*09f0*/  UMOV UR6, 0x80 ;  /* 0x0000008000067882 */ /* 0x000fe20000000000 */
[----:B------:R-:W-:-:S04]  /*0a00*/  UIADD3 UR8, UPT, UPT, -UR8, 0x100000, URZ ;  /* 0x0010000008087890 */ /* 0x000fc8000fffe1ff */
[----:B------:R-:W-:Y:S02]  /*0a10*/  USHF.L.U32 UR9, UR8, 0xb, URZ ;  /* 0x0000000b08097899 */ /* 0x000fe400080006ff */
[----:B------:R-:W-:Y:S02]  /*0a20*/  USHF.L.U32 UR8, UR8, 0x1, URZ ;  /* 0x0000000108087899 */ /* 0x000fe400080006ff */
[----:B------:R-:W-:-:S04]  /*0a30*/  UIADD3 UR6, UPT, UPT, -UR6, 0x100000, URZ ;  /* 0x0010000006067890 */ /* 0x000fc8000fffe1ff */
[----:B------:R-:W-:Y:S02]  /*0a40*/  USHF.L.U32 UR7, UR6, 0xb, URZ ;  /* 0x0000000b06077899 */ /* 0x000fe400080006ff */
[----:B------:R-:W-:Y:S01]  /*0a50*/  USHF.L.U32 UR6, UR6, 0x1, URZ ;  /* 0x0000000106067899 */ /* 0x000fe200080006ff */
[----:B------:R-:W-:Y:S01]  /*0a60*/  ELECT P0, URZ, PT ;  /* 0x0000000000ff782f */ /* 0x000fe20003800000 */
[----:B---3--:R-:W-:Y:S01]  /*0a70*/  ULEA UR4, UR4, UR5, 0x18 ;  /* 0x0000000504047291 */ /* 0x008fe2000f8ec0ff */
[----:B------:R-:W3:Y:S11]  /*0a80*/  FENCE.VIEW.ASYNC.S ;  /* 0x00000000000073c6 */ /* 0x000ef60000000000 */
[----:B---3--:R3:W4:Y:S01]  /*0a90*/  SYNCS.EXCH.64 URZ, [UR4+0x1a0], UR8 ;  /* 0x0001a00804ff75b2 */ /* 0x0087220008000100 */
[----:B------:R3:W1:Y:S01]  /*0aa0*/  SYNCS.EXCH.64 URZ, [UR4+0x1b8], UR6 ;  /* 0x0001b80604ff75b2 */ /* 0x0006620008000100 */
[----:B------:R3:W1:Y:S01]  /*0ab0*/  SYNCS.EXCH.64 URZ, [UR4+0x1a8], UR8 ;  /* 0x0001a80804ff75b2 */ /* 0x0006620008000100 */
[----:B------:R3:W1:Y:S01]  /*0ac0*/  SYNCS.EXCH.64 URZ, [UR4+0x1c0], UR6 ;  /* 0x0001c00604ff75b2 */ /* 0x0006620008000100 */
[----:B------:R3:W1:Y:S01]  /*0ad0*/  SYNCS.EXCH.64 URZ, [UR4+0x1b0], UR8 ;  /* 0x0001b00804ff75b2 */ /* 0x0006620008000100 */
[----:B------:R3:W1:Y:S01]  /*0ae0*/  SYNCS.EXCH.64 URZ, [UR4+0x1c8], UR6 ;  /* 0x0001c80604ff75b2 */ /* 0x0006620008000100 */
[----:B------:R-:W-:Y:S01]  /*0af0*/  NOP ;  /* 0x0000000000007918 */ /* 0x000fe20000000000 */
.L_x_11:
[----:B------:R-:W2:Y:S01]  /*0b00*/  SHFL.IDX PT, R2, R56, RZ, 0x1f ;  /* 0x00001fff38027589 */ /* 0x000ea200000e0000 */
[----:B------:R-:W-:Y:S01]  /*0b10*/  NOP ;  /* 0x0000000000007918 */ /* 0x000fe20000000000 */
[----:B--2---:R-:W-:-:S13]  /*0b20*/  ISETP.NE.AND P0, PT, R2, 0x3, PT ;  /* 0x000000030200780c */ /* 0x004fda0003f05270 */
[----:B------:R-:W-:Y:S05]  /*0b30*/  @P0 BRA `(.L_x_12) ;  /* 0x0000000000300947 */ /* 0x000fea0003800000 */
[----:B---3--:R-:W2:Y:S01]  /*0b40*/  S2UR UR4, SR_CgaCtaId ;  /* 0x00000000000479c3 */ /* 0x008ea20000008800 */
[----:B------:R-:W-:Y:S01]  /*0b50*/  UMOV UR6, 0x400 ;  /* 0x0000040000067882 */ /* 0x000fe20000000000 */
[----:B------:R-:W-:Y:S01]  /*0b60*/  UMOV UR5, 0x20 ;  /* 0x0000002000057882 */ /* 0x000fe20000000000 */
[----:B------:R-:W-:Y:S01]  /*0b70*/  ELECT P0, URZ, PT ;  /* 0x0000000000ff782f */ /* 0x000fe20003800000 */
[----:B--2---:R-:W-:Y:S02]  /*0b80*/  ULEA UR6, UR4, UR6, 0x18 ;  /* 0x0000000604067291 */ /* 0x004fe4000f8ec0ff */
[----:B------:R-:W-:-:S04]  /*0b90*/  UIADD3 UR4, UPT, UPT, -UR5, 0x100000, URZ ;  /* 0x0010000005047890 */ /* 0x000fc8000fffe1ff */
[----:B------:R-:W-:Y:S02]  /*0ba0*/  USHF.L.U32 UR5, UR4, 0xb, URZ ;  /* 0x0000000b04057899 */ /* 0x000fe400080006ff */
[----:B------:R-:W-:Y:S01]  /*0bb0*/  USHF.L.U32 UR4, UR4, 0x1, URZ ;  /* 0x0000000104047899 */ /* 0x000fe200080006ff */
[----:B------:R-:W2:Y:S11]  /*0bc0*/  FENCE.VIEW.ASYNC.S ;  /* 0x00000000000073c6 */ /* 0x000eb60000000000 */
[----:B--2---:R2:W3:Y:S01]  /*0bd0*/  SYNCS.EXCH.64 URZ, [UR6+0x1d0], UR4 ;  /* 0x0001d00406ff75b2 */ /* 0x0044e20008000100 */
[----:B------:R2:W1:Y:S01]  /*0be0*/  SYNCS.EXCH.64 URZ, [UR6+0x1d8], UR4 ;  /* 0x0001d80406ff75b2 */ /* 0x0004620008000100 */
[----:B------:R-:W-:Y:S01]  /*0bf0*/  NOP ;  /* 0x0000000000007918 */ /* 0x000fe20000000000 */
.L_x_12:
[----:B------:R-:W4:Y:S01]  /*0c00*/  SHFL.IDX PT, R2, R56, RZ, 0x1f ;  /* 0x00001fff38027589 */ /* 0x000f2200000e0000 */
[----:B------:R-:W-:Y:S01]  /*0c10*/  NOP ;  /* 0x0000000000007918 */ /* 0x000fe20000000000 */
[----:B----4-:R-:W-:-:S13]  /*0c20*/  ISETP.NE.AND P0, PT, R2, 0x4, PT ;  /* 0x000000040200780c */ /* 0x010fda0003f05270 */
[----:B------:R-:W-:Y:S05]  /*0c30*/  @P0 BRA `(.L_x_13) ;  /* 0x0000000000440947 */ /* 0x000fea0003800000 */
[----:B--23--:R-:W2:Y:S01]  /*0c40*/  S2UR UR6, SR_CgaCtaId ;  /* 0x00000000000679c3 */ /* 0x00cea20000008800 */
[----:B------:R-:W-:Y:S01]  /*0c50*/  UMOV UR4, 0x100 ;  /* 0x0000010000047882 */ /* 0x000fe20000000000 */
[----:B------:R-:W-:Y:S01]  /*0c60*/  UMOV UR5, 0x400 ;  /* 0x0000040000057882 */ /* 0x000fe20000000000 */
[----:B------:R-:W-:Y:S01]  /*0c70*/  USEL UR4, UR4, 0xe0, UP2 ;  /* 0x000000e004047887 */ /* 0x000fe20009000000 */
[----:B------:R-:W-:Y:S01]  /*0c80*/  UMOV UR8, 0x1 ;  /* 0x0000000100087882 */ /* 0x000fe20000000000 */
[----:B------:R-:W-:Y:S01]  /*0c90*/  ELECT P0, URZ, PT ;  /* 0x0000000000ff782f */ /* 0x000fe20003800000 */
[----:B------:R-:W-:-:S04]  /*0ca0*/  UIADD3 UR8, UPT, UPT, -UR8, 0x100000, URZ ;  /* 0x0010000008087890 */ /* 0x000fc8000fffe1ff */
[----:B------:R-:W-:Y:S02]  /*0cb0*/  USHF.L.U32 UR9, UR8, 0xb, URZ ;  /* 0x0000000b08097899 */ /* 0x000fe400080006ff */
[----:B------:R-:W-:Y:S02]  /*0cc0*/  USHF.L.U32 UR8, UR8, 0x1, URZ ;  /* 0x0000000108087899 */ /* 0x000fe400080006ff */
[----:B--2---:R-:W-:Y:S02]  /*0cd0*/  ULEA UR6, UR6, UR5, 0x18 ;  /* 0x0000000506067291 */ /* 0x004fe4000f8ec0ff */
[----:B------:R-:W-:-:S04]  /*0ce0*/  UIADD3 UR4, UPT, UPT, -UR4, 0x100000, URZ ;  /* 0x0010000004047890 */ /* 0x000fc8000fffe1ff */
[----:B------:R-:W-:Y:S02]  /*0cf0*/  USHF.L.U32 UR5, UR4, 0xb, URZ ;  /* 0x0000000b04057899 */ /* 0x000fe400080006ff */
[----:B------:R-:W-:Y:S01]  /*0d00*/  USHF.L.U32 UR4, UR4, 0x1, URZ ;  /* 0x0000000104047899 */ /* 0x000fe200080006ff */
[----:B------:R-:W2:Y:S03]  /*0d10*/  FENCE.VIEW.ASYNC.S ;  /* 0x00000000000073c6 */ /* 0x000ea60000000000 */
[----:B--2---:R4:W2:Y:S08]  /*0d20*/  SYNCS.EXCH.64 URZ, [UR6+0x1e0], UR8 ;  /* 0x0001e00806ff75b2 */ /* 0x0048b00008000100 */
[----:B------:R4:W3:Y:S02]  /*0d30*/  SYNCS.EXCH.64 URZ, [UR6+0x1e8], UR4 ;  /* 0x0001e80406ff75b2 */ /* 0x0008e40008000100 */
[----:B----4-:R-:W-:Y:S01]  /*0d40*/  NOP ;  /* 0x0000000000007918 */ /* 0x010fe20000000000 */
.L_x_13:
[----:B------:R-:W4:Y:S01]  /*0d50*/  SHFL.IDX PT, R2, R56, RZ, 0x1f ;  /* 0x00001fff38027589 */ /* 0x000f2200000e0000 */
[----:B------:R-:W1:Y:S01]  /*0d60*/  S2UR UR27, SR_CTAID.X ;  /* 0x00000000001b79c3 */ /* 0x000e620000002500 */
[----:B------:R-:W-:-:S07]  /*0d70*/  NOP ;  /* 0x0000000000007918 */ /* 0x000fce0000000000 */
[----:B------:R-:W1:Y:S01]  /*0d80*/  S2UR UR23, SR_CTAID.Y ;  /* 0x00000000001779c3 */ /* 0x000e620000002600 */
[----:B----4-:R-:W-:-:S13]  /*0d90*/  ISETP.NE.AND P0, PT, R2, 0x5, PT ;  /* 0x000000050200780c */ /* 0x010fda0003f05270 */
[----:B-1----:R-:W-:Y:S05]  /*0da0*/  @P0 BRA `(.L_x_14) ;  /* 0x0000000000480947 */ /* 0x002fea0003800000 */
[----:B--23--:R-:W1:Y:S01]  /*0db0*/  S2UR UR4, SR_CgaCtaId ;  /* 0x00000000000479c3 */ /* 0x00ce620000008800 */
        /* <DEDUP_REMOVED lines=10> */
[----:B-1----:R-:W-:Y:S01]  /*0e60*/  ULEA UR4, UR4, UR5, 0x18 ;  /* 0x0000000504047291 */ /* 0x002fe2000f8ec0ff */
[----:B------:R-:W1:Y:S11]  /*0e70*/  FENCE.VIEW.ASYNC.S ;  /* 0x00000000000073c6 */ /* 0x000e760000000000 */
[----:B-1----:R1:W4:Y:S01]  /*0e80*/  SYNCS.EXCH.64 URZ, [UR4+0x1f0], UR8 ;  /* 0x0001f00804ff75b2 */ /* 0x0023220008000100 */
[----:B------:R1:W2:Y:S01]  /*0e90*/  SYNCS.EXCH.64 URZ, [UR4+0x200], UR6 ;  /* 0x0002000604ff75b2 */ /* 0x0002a20008000100 */
[----:B------:R1:W3:Y:S01]  /*0ea0*/  SYNCS.EXCH.64 URZ, [UR4+0x1f8], UR8 ;  /* 0x0001f80804ff75b2 */ /* 0x0002e20008000100 */
[----:B------:R1:W1:Y:S01]  /*0eb0*/  SYNCS.EXCH.64 URZ, [UR4+0x208], UR6 ;  /* 0x0002080604ff75b2 */ /* 0x0002620008000100 */
[----:B------:R-:W-:Y:S01]  /*0ec0*/  NOP ;  /* 0x0000000000007918 */ /* 0x000fe20000000000 */
.L_x_14:
[----:B------:R-:W-:-:S05]  /*0ed0*/  CS2R.32 R49, SR_CgaSize ;  /* 0x0000000000317805 */ /* 0x000fca0000008a00 */
[----:B------:R-:W-:-:S05]  /*0ee0*/  IMAD R49, R49, -0xa0, RZ ;  /* 0xffffff6031317824 */ /* 0x000fca00078e02ff */
[----:B--2---:R-:W-:-:S14]  /*0ef0*/  R2UR UR5, R49 ;  /* 0x00000000310572ca */ /* 0x004fdc00000e0000 */
[----:B------:R-:W2:Y:S01]  /*0f00*/  LDCU UR5, c[0x0][UR5+0x2b0] ;  /* 0x00005600050577ac */ /* 0x000ea20008000800 */
[----:B------:R-:W-:Y:S02]  /*0f10*/  I2FP.F32.U32 R49, UR27 ;  /* 0x0000001b00317c45 */ /* 0x000fe40008201000 */
[----:B------:R-:W-:-:S05]  /*0f20*/  CS2R.32 R3, SR_CgaSize ;  /* 0x0000000000037805 */ /* 0x000fca0000008a00 */
[----:B------:R-:W-:-:S06]  /*0f30*/  IMAD R3, R3, -0xa0, RZ ;  /* 0xffffff6003037824 */ /* 0x000fcc00078e02ff */
[----:B------:R-:W4:Y:S01]  /*0f40*/  LDC R3, c[0x0][R3+0x2a0] ;  /* 0x0000a80003037b82 */ /* 0x000f220000000800 */
[----:B------:R-:W-:Y:S02]  /*0f50*/  I2FP.F32.U32 R48, UR23 ;  /* 0x0000001700307c45 */ /* 0x000fe40008201000 */
[----:B------:R-:W-:-:S05]  /*0f60*/  CS2R.32 R16, SR_CgaSize ;  /* 0x0000000000107805 */ /* 0x000fca0000008a00 */
[----:B------:R-:W-:-:S05]  /*0f70*/  IMAD R16, R16, -0xa0, RZ ;  /* 0xffffff6010107824 */ /* 0x000fca00078e02ff */
[----:B-1-3--:R-:W-:-:S14]  /*0f80*/  R2UR UR4, R16 ;  /* 0x00000000100472ca */ /* 0x00afdc00000e0000 */
[----:B------:R-:W1:Y:S01]  /*0f90*/  LDCU UR4, c[0x0][UR4+0x2b4] ;  /* 0x00005680040477ac */ /* 0x000e620008000800 */
[----:B------:R-:W-:Y:S01]  /*0fa0*/  NOP ;  /* 0x0000000000007918 */ /* 0x000fe20000000000 */
[----:B------:R-:W3:Y:S01]  /*0fb0*/  S2R R16, SR_CTAID.Z ;  /* 0x0000000000107919 */ /* 0x000ee20000002700 */
[----:B------:R-:W4:Y:S01]  /*0fc0*/  LDCU UR18, c[0x0][0xb24] ;  /* 0x00016480ff1277ac */ /* 0x000f220008000800 */
[----:B------:R-:W-:-:S05]  /*0fd0*/  CS2R.32 R2, SR_CgaSize ;  /* 0x0000000000027805 */ /* 0x000fca0000008a00 */
[----:B------:R-:W-:-:S06]  /*0fe0*/  IMAD R2, R2, -0xa0, RZ ;  /* 0xffffff6002027824 */ /* 0x000fcc00078e02ff */
[----:B------:R-:W3:Y:S01]  /*0ff0*/  LDC R2, c[0x0][R2+0x2a4] ;  /* 0x0000a90002027b82 */ /* 0x000ee20000000800 */
[----:B--2---:R-:W-:Y:S01]  /*1000*/  FMUL R49, R49, UR5 ;  /* 0x0000000531317c20 */ /* 0x004fe20008400000 */
[----:B-1----:R-:W-:-:S05]  /*1010*/  FMUL R48, R48, UR4 ;  /* 0x0000000430307c20 */ /* 0x002fca0008400000 */
[----:B------:R-:W1:Y:S01]  /*1020*/  F2I.U32.TRUNC.NTZ R49, R49 ;  /* 0x0000003100317305 */ /* 0x000e62000020f000 */
[----:B----4-:R-:W-:-:S07]  /*1030*/  UISETP.GE.AND UP0, UPT, UR18, 0x1, UPT ;  /* 0x000000011200788c */ /* 0x010fce000bf06270 */
[----:B------:R-:W2:Y:S01]  /*1040*/  F2I.U32.TRUNC.NTZ R48, R48 ;  /* 0x0000003000307305 */ /* 0x000ea2000020f000 */
[----:B-1----:R-:W-:-:S05]  /*1050*/  IADD3 R49, PT, PT, -R49, RZ, RZ ;  /* 0x000000ff31317210 */ /* 0x002fca0007ffe1ff */
[----:B------:R-:W-:Y:S01]  /*1060*/  IMAD R49, R3, R49, UR27 ;  /* 0x0000001b03317e24 */ /* 0x000fe2000f8e0231 */
[----:B--2---:R-:W-:-:S05]  /*1070*/  IADD3 R48, PT, PT, -R48, RZ, RZ ;  /* 0x000000ff30307210 */ /* 0x004fca0007ffe1ff */
[----:B---3--:R-:W-:Y:S01]  /*1080*/  IMAD R48, R2, R48, UR23 ;  /* 0x0000001702307e24 */ /* 0x008fe2000f8e0230 */
[----:B------:R-:W-:Y:S06]  /*1090*/  BAR.SYNC.DEFER_BLOCKING 0x0 ;  /* 0x0000000000007b1d */ /* 0x000fec0000010000 */
[----:B------:R-:W-:Y:S05]  /*10a0*/  BRA.U !UP0, `(.L_x_15) ;  /* 0x0000000108d47547 */ /* 0x000fea000b800000 */
[----:B------:R-:W1:Y:S01]  /*10b0*/  LDCU.128 UR28, c[0x0][0xb10] ;  /* 0x00016200ff1c77ac */ /* 0x000e620008000c00 */
[----:B------:R-:W2:Y:S01]  /*10c0*/  LDCU UR14, c[0x0][0x370] ;  /* 0x00006e00ff0e77ac */ /* 0x000ea20008000800 */
[----:B------:R-:W3:Y:S01]  /*10d0*/  LDCU UR8, c[0x0][0x374] ;  /* 0x00006e80ff0877ac */ /* 0x000ee20008000800 */
[----:B------:R-:W4:Y:S01]  /*10e0*/  LDCU UR19, c[0x0][0xb0c] ;  /* 0x00016180ff1377ac */ /* 0x000f220008000800 */
[----:B------:R-:W4:Y:S01]  /*10f0*/  LDCU UR9, c[0x0][0xb20] ;  /* 0x00016400ff0977ac */ /* 0x000f220008000800 */
[----:B------:R-:W4:Y:S01]  /*1100*/  LDCU.64 UR16, c[0x0][0xb28] ;  /* 0x00016500ff1077ac */ /* 0x000f220008000a00 */
[----:B-1----:R-:W-:Y:S02]  /*1110*/  UISETP.NE.AND UP0, UPT, UR30, 0x1, UPT ;  /* 0x000000011e00788c */ /* 0x002fe4000bf05270 */
[----:B---3--:R-:W-:Y:S02]  /*1120*/  UIMAD.WIDE.U32 UR4, UR8, UR31, URZ ;  /* 0x0000001f080472a5 */ /* 0x008fe4000f8e00ff */
[----:B--2---:R-:W-:-:S02]  /*1130*/  UIMAD.WIDE.U32 UR6, UR14, UR28, URZ ;  /* 0x0000001c0e0672a5 */ /* 0x004fc4000f8e00ff */
[----:B----4-:R-:W-:Y:S02]  /*1140*/  UISETP.NE.AND UP1, UPT, UR19, 0x1, UPT ;  /* 0x000000011300788c */ /* 0x010fe4000bf25270 */
[----:B------:R-:W-:Y:S01]  /*1150*/  UIMAD.WIDE.U32 UR10, UR23, UR31, URZ ;  /* 0x0000001f170a72a5 */ /* 0x000fe2000f8e00ff */
[----:B------:R-:W-:Y:S01]  /*1160*/  UMOV UR4, UR5 ;  /* 0x0000000500047c82 */ /* 0x000fe20008000000 */
[----:B------:R-:W-:Y:S02]  /*1170*/  UISETP.NE.AND UP4, UPT, UR18, 0x1, UPT ;  /* 0x000000011200788c */ /* 0x000fe4000bf85270 */
[----:B------:R-:W-:-:S03]  /*1180*/  @UP0 USHF.R.U32.HI UR8, URZ, UR9, UR4 ;  /* 0x00000009ff080299 */ /* 0x000fc60008011604 */
[----:B------:R-:W-:Y:S01]  /*1190*/  UMOV UR6, UR11 ;  /* 0x0000000b00067c82 */ /* 0x000fe20008000000 */
[----:B------:R-:W-:Y:S01]  /*11a0*/  UMOV UR4, UR7 ;  /* 0x0000000700047c82 */ /* 0x000fe20008000000 */
[----:B------:R-:W-:Y:S02]  /*11b0*/  USHF.R.U32.HI UR10, URZ, UR9, UR6 ;  /* 0x00000009ff0a7299 */ /* 0x000fe40008011606 */
[----:B------:R-:W-:Y:S02]  /*11c0*/  @UP1 USHF.R.U32.HI UR14, URZ, UR29, UR4 ;  /* 0x0000001dff0e1299 */ /* 0x000fe40008011604 */
[----:B------:R-:W-:Y:S02]  /*11d0*/  UIMAD.WIDE.U32 UR4, UR8, UR16, URZ ;  /* 0x00000010080472a5 */ /* 0x000fe4000f8e00ff */
[----:B------:R-:W-:Y:S02]  /*11e0*/  UIMAD.WIDE.U32 UR12, UR27, UR28, URZ ;  /* 0x0000001c1b0c72a5 */ /* 0x000fe4000f8e00ff */
[----:B------:R-:W-:-:S03]  /*11f0*/  UIMAD.WIDE.U32 UR6, UR14, UR16, URZ ;  /* 0x000000100e0672a5 */ /* 0x000fc6000f8e00ff */
[----:B------:R-:W-:Y:S02]  /*1200*/  UMOV UR4, UR5 ;  /* 0x0000000500047c82 */ /* 0x000fe40008000000 */
[----:B------:R-:W-:Y:S01]  /*1210*/  @UP4 USHF.R.U32.HI UR8, URZ, UR17, UR4 ;  /* 0x00000011ff084299 */ /* 0x000fe20008011604 */
[----:B------:R-:W-:Y:S02]  /*1220*/  UMOV UR9, UR13 ;  /* 0x0000000d00097c82 */ /* 0x000fe40008000000 */
[----:B------:R-:W-:Y:S01]  /*1230*/  UMOV UR4, UR7 ;  /* 0x0000000700047c82 */ /* 0x000fe20008000000 */
[----:B------:R-:W-:Y:S02]  /*1240*/  USHF.R.U32.HI UR29, URZ, UR29, UR9 ;  /* 0x0000001dff1d7299 */ /* 0x000fe40008011609 */
[----:B------:R-:W-:Y:S02]  /*1250*/  @UP4 USHF.R.U32.HI UR14, URZ, UR17, UR4 ;  /* 0x00000011ff0e4299 */ /* 0x000fe40008011604 */
[----:B------:R-:W-:-:S02]  /*1260*/  USEL UR9, UR23, UR10, !UP0 ;  /* 0x0000000a17097287 */ /* 0x000fc4000c000000 */
[----:B------:R-:W-:Y:S02]  /*1270*/  UIMAD UR4, UR8, UR18, URZ ;  /* 0x00000012080472a4 */ /* 0x000fe4000f8e02ff */
[----:B------:R-:W-:Y:S02]  /*1280*/  USEL UR6, UR27, UR29, !UP1 ;  /* 0x0000001d1b067287 */ /* 0x000fe4000c800000 */
[----:B------:R-:W-:Y:S02]  /*1290*/  UISETP.GE.AND UP0, UPT, UR9, UR4, UPT ;  /* 0x000000040900728c */ /* 0x000fe4000bf06270 */
[----:B------:R-:W-:Y:S02]  /*12a0*/  UIMAD.WIDE.U32 UR4, UR9, UR16, URZ ;  /* 0x00000010090472a5 */ /* 0x000fe4000f8e00ff */
[----:B------:R-:W-:Y:S02]  /*12b0*/  UIMAD UR7, UR14, UR18, URZ ;  /* 0x000000120e0772a4 */ /* 0x000fe4000f8e02ff */
[----:B------:R-:W-:-:S02]  /*12c0*/  UIMAD.WIDE.U32 UR10, UR6, UR16, URZ ;  /* 0x00000010060a72a5 */ /* 0x000fc4000f8e00ff */
[----:B------:R-:W-:Y:S01]  /*12d0*/  UISETP.GE.OR UP0, UPT, UR6, UR7, UP0 ;  /* 0x000000070600728c */ /* 0x000fe20008706670 */
[----:B------:R-:W-:Y:S01]  /*12e0*/  UMOV UR4, UR5 ;  /* 0x0000000500047c82 */ /* 0x000fe20008000000 */
[----:B------:R-:W-:Y:S02]  /*12f0*/  UIADD3 UR8, UPT, UPT, -UR9, URZ, URZ ;  /* 0x000000ff09087290 */ /* 0x000fe4000fffe1ff */
[----:B------:R-:W-:Y:S02]  /*1300*/  USHF.R.U32.HI UR4, URZ, UR17, UR4 ;  /* 0x00000011ff047299 */ /* 0x000fe40008011604 */
[----:B------:R-:W-:Y:S02]  /*1310*/  UIMAD UR23, UR30, UR8, UR23 ;  /* 0x000000081e1772a4 */ /* 0x000fe4000f8e0217 */
[----:B------:R-:W-:Y:S02]  /*1320*/  USEL UR7, UR9, UR4, !UP4 ;  /* 0x0000000409077287 */ /* 0x000fe4000e000000 */
[----:B------:R-:W-:Y:S01]  /*1330*/  UIADD3 UR10, UPT, UPT, -UR6, URZ, URZ ;  /* 0x000000ff060a7290 */ /* 0x000fe2000fffe1ff */
[----:B------:R-:W-:-:S02]  /*1340*/  @!UP0 UMOV UR4, UR11 ;  /* 0x0000000b00048c82 */ /* 0x000fc40008000000 */
[----:B------:R-:W-:Y:S02]  /*1350*/  @!UP0 USHF.R.U32.HI UR5, URZ, UR17, UR4 ;  /* 0x00000011ff058299 */ /* 0x000fe40008011604 */
[----:B------:R-:W-:Y:S02]  /*1360*/  UIADD3 UR4, UPT, UPT, -UR7, URZ, URZ ;  /* 0x000000ff07047290 */ /* 0x000fe4000fffe1ff */
[----:B------:R-:W-:Y:S02]  /*1370*/  @!UP0 USEL UR5, UR6, UR5, !UP4 ;  /* 0x0000000506058287 */ /* 0x000fe4000e000000 */
[----:B------:R-:W-:Y:S02]  /*1380*/  UIMAD UR8, UR18, UR4, UR9 ;  /* 0x00000004120872a4 */ /* 0x000fe4000f8e0209 */
[----:B------:R-:W-:Y:S02]  /*1390*/  @!UP0 UIADD3 UR4, UPT, UPT, UR7, -UR5, URZ ;  /* 0x8000000507048290 */ /* 0x000fe4000fffe0ff */
[----:B------:R-:W-:-:S02]  /*13a0*/  @!UP0 UIMAD UR8, UR8, UR14, UR5 ;  /* 0x0000000e080882a4 */ /* 0x000fc4000f8e0205 */
[----:B------:R-:W-:Y:S02]  /*13b0*/  @!UP0 UIMAD UR9, UR4, UR18, UR6 ;  /* 0x00000012040982a4 */ /* 0x000fe4000f8e0206 */
[----:B------:R-:W-:Y:S02]  /*13c0*/  UIMAD UR4, UR19, UR10, UR27 ;  /* 0x0000000a130472a4 */ /* 0x000fe4000f8e021b */
[----:B------:R-:W-:Y:S01]  /*13d0*/  UIMAD UR23, UR9, UR30, UR23 ;  /* 0x0000001e091772a4 */ /* 0x000fe2000f8e0217 */
[----:B------:R-:W-:Y:S02]  /*13e0*/  @!UP0 UMOV UR6, UR8 ;  /* 0x0000000800068c82 */ /* 0x000fe40008000000 */
[----:B------:R-:W-:-:S12]  /*13f0*/  UIMAD UR27, UR6, UR19, UR4 ;  /* 0x00000013061b72a4 */ /* 0x000fd8000f8e0204 */
.L_x_15:
[----:B------:R-:W1:Y:S02]  /*1400*/  LDCU UR4, c[0x0][0xb30] ;  /* 0x00016600ff0477ac */ /* 0x000e640008000800 */
[----:B-1----:R-:W-:-:S09]  /*1410*/  UISETP.NE.AND UP0, UPT, UR4, 0x1, UPT ;  /* 0x000000010400788c */ /* 0x002fd2000bf05270 */
[----:B------:R-:W-:Y:S05]  /*1420*/  BRA.U UP0, `(.L_x_16) ;  /* 0x0000000100447547 */ /* 0x000fea000b800000 */
[----:B------:R-:W1:Y:S01]  /*1430*/  LDCU.128 UR8, c[0x0][0xb10] ;  /* 0x00016200ff0877ac */ /* 0x000e620008000c00 */
[----:B------:R-:W2:Y:S01]  /*1440*/  LDCU UR12, c[0x0][0xb0c] ;  /* 0x00016180ff0c77ac */ /* 0x000ea20008000800 */
[----:B------:R-:W3:Y:S01]  /*1450*/  LDCU UR13, c[0x0][0xb20] ;  /* 0x00016400ff0d77ac */ /* 0x000ee20008000800 */
[----:B-1----:R-:W-:Y:S02]  /*1460*/  UIMAD.WIDE.U32 UR6, UR27, UR8, URZ ;  /* 0x000000081b0672a5 */ /* 0x002fe4000f8e00ff */
[----:B------:R-:W-:Y:S02]  /*1470*/  UIMAD.WIDE.U32 UR4, UR23, UR11, URZ ;  /* 0x0000000b170472a5 */ /* 0x000fe4000f8e00ff */
[----:B--2---:R-:W-:Y:S02]  /*1480*/  UISETP.NE.AND UP1, UPT, UR12, 0x1, UPT ;  /* 0x000000010c00788c */ /* 0x004fe4000bf25270 */
[----:B------:R-:W-:Y:S01]  /*1490*/  UISETP.NE.AND UP0, UPT, UR10, 0x1, UPT ;  /* 0x000000010a00788c */ /* 0x000fe2000bf05270 */
[----:B------:R-:W-:-:S02]  /*14a0*/  UMOV UR6, UR7 ;  /* 0x0000000700067c82 */ /* 0x000fc40008000000 */
[----:B------:R-:W-:Y:S01]  /*14b0*/  UMOV UR4, UR5 ;  /* 0x0000000500047c82 */ /* 0x000fe20008000000 */
[----:B------:R-:W-:Y:S02]  /*14c0*/  USHF.R.U32.HI UR6, URZ, UR9, UR6 ;  /* 0x00000009ff067299 */ /* 0x000fe40008011606 */
[----:B---3--:R-:W-:Y:S02]  /*14d0*/  USHF.R.U32.HI UR4, URZ, UR13, UR4 ;  /* 0x0000000dff047299 */ /* 0x008fe40008011604 */
[----:B------:R-:W-:Y:S02]  /*14e0*/  USEL UR5, UR27, UR6, !UP1 ;  /* 0x000000061b057287 */ /* 0x000fe4000c800000 */
[----:B------:R-:W-:-:S04]  /*14f0*/  USEL UR4, UR23, UR4, !UP0 ;  /* 0x0000000417047287 */ /* 0x000fc8000c000000 */
[----:B------:R-:W-:Y:S02]  /*1500*/  UIADD3 UR6, UPT, UPT, UR5, -UR4, URZ ;  /* 0x8000000405067290 */ /* 0x000fe4000fffe0ff */
[----:B------:R-:W-:Y:S02]  /*1510*/  UIADD3 UR4, UPT, UPT, -UR5, UR4, URZ ;  /* 0x0000000405047290 */ /* 0x000fe4000fffe1ff */
[----:B------:R-:W-:Y:S02]  /*1520*/  UIMAD UR23, UR6, UR10, UR23 ;  /* 0x0000000a061772a4 */ /* 0x000fe4000f8e0217 */
[----:B------:R-:W-:-:S12]  /*1530*/  UIMAD UR27, UR4, UR12, UR27 ;  /* 0x0000000c041b72a4 */ /* 0x000fd8000f8e021b */
.L_x_16:
[----:B------:R-:W-:Y:S01]  /*1540*/  BAR.SYNC.DEFER_BLOCKING 0x0 ;  /* 0x0000000000007b1d */ /* 0x000fe20000010000 */
[----:B------:R-:W-:Y:S01]  /*1550*/  UISETP.NE.AND UP0, UPT, UR15, 0x2, UPT ;  /* 0x000000020f00788c */ /* 0x000fe2000bf05270 */
[----:B------:R-:W-:Y:S02]  /*1560*/  ISETP.NE.OR P2, PT, R0, 0x2, !P2 ;  /* 0x000000020000780c */ /* 0x000fe40005745670 */
[----:B------:R-:W-:Y:S02]  /*1570*/  LOP3.LUT R0, R54, 0x1f, RZ, 0xc0, !PT ;  /* 0x0000001f36007812 */ /* 0x000fe400078ec0ff */
[----:B------:R-:W1:Y:S04]  /*1580*/  LDCU UR39, c[0x0][0xb24] ;  /* 0x00016480ff2777ac */ /* 0x000e680008000800 */
[----:B------:R-:W-:Y:S05]  /*1590*/  BRA.U UP0, `(.L_x_17) ;  /* 0x0000002500a47547 */ /* 0x000fea000b800000 */
[----:B------:R-:W2:Y:S01]  /*15a0*/  LDCU UR7, c[0x0][0x390] ;  /* 0x00007200ff0777ac */ /* 0x000ea20008000800 */
[----:B------:R-:W-:Y:S01]  /*15b0*/  PLOP3.LUT P1, PT, PT, PT, UP2, 0x80, 0x8 ;  /* 0x000000000008781c */ /* 0x000fe20003f2f028 */
[----:B------:R-:W-:Y:S01]  /*15c0*/  IMAD.MOV.U32 R2, RZ, RZ, RZ ;  /* 0x000000ffff027224 */ /* 0x000fe200078e00ff */
[----:B------:R-:W-:Y:S01]  /*15d0*/  ISETP.EQ.OR P3, PT, R0, RZ, P2 ;  /* 0x000000ff0000720c */ /* 0x000fe20001762670 */
[----:B------:R-:W3:Y:S01]  /*15e0*/  LDCU UR6, c[0x0][0x5c0] ;  /* 0x0000b800ff0677ac */ /* 0x000ee20008000800 */
[----:B------:R-:W-:Y:S01]  /*15f0*/  PLOP3.LUT P1, PT, P1, PT, PT, 0x8, 0x80 ;  /* 0x000000000080781c */ /* 0x000fe20000f2e170 */
[----:B------:R-:W4:Y:S01]  /*1600*/  LDCU UR48, c[0x0][0x370] ;  /* 0x00006e00ff3077ac */ /* 0x000f220008000800 */
[----:B------:R-:W1:Y:S01]  /*1610*/  LDCU.64 UR40, c[0x0][0x348] ;  /* 0x00006900ff2877ac */ /* 0x000e620008000a00 */
[----:B------:R-:W1:Y:S01]  /*1620*/  LDCU UR47, c[0x0][0x374] ;  /* 0x00006e80ff2f77ac */ /* 0x000e620008000800 */
[----:B--2---:R-:W-:Y:S02]  /*1630*/  UIADD3 UR5, UPT, UPT, UR7, 0x1f, URZ ;  /* 0x0000001f07057890 */ /* 0x004fe4000fffe0ff */
[----:B---3--:R-:W-:-:S02]  /*1640*/  UIADD3 UR6, UPT, UPT, UR6, 0x3f, URZ ;  /* 0x0000003f06067890 */ /* 0x008fc4000fffe0ff */
[----:B------:R-:W-:Y:S02]  /*1650*/  USHF.R.S32.HI UR4, URZ, 0x1f, UR5 ;  /* 0x0000001fff047899 */ /* 0x000fe40008011405 */
[----:B------:R-:W-:Y:S02]  /*1660*/  UIADD3 UR52, UPT, UPT, UR7, 0x3e, URZ ;  /* 0x0000003e07347890 */ /* 0x000fe4000fffe0ff */
[----:B------:R-:W-:Y:S02]  /*1670*/  ULEA.HI UR4, UR4, UR5, URZ, 0x5 ;  /* 0x0000000504047291 */ /* 0x000fe4000f8f28ff */
[----:B------:R-:W-:Y:S02]  /*1680*/  UIADD3 UR5, UPT, UPT, UR7, -0x1, URZ ;  /* 0xffffffff07057890 */ /* 0x000fe4000fffe0ff */
[----:B------:R-:W-:Y:S02]  /*1690*/  USHF.R.S32.HI UR50, URZ, 0x5, UR4 ;  /* 0x00000005ff327899 */ /* 0x000fe40008011404 */
[----:B------:R-:W-:-:S02]  /*16a0*/  UISETP.GE.U32.AND UP1, UPT, UR5, -0x3f, UPT ;  /* 0xffffffc10500788c */ /* 0x000fc4000bf26070 */
[----:B------:R-:W-:Y:S02]  /*16b0*/  UISETP.LT.U32.AND UP0, UPT, UR50, 0x1a, UPT ;  /* 0x0000001a3200788c */ /* 0x000fe4000bf01070 */
[----:B------:R-:W-:Y:S02]  /*16c0*/  USHF.R.S32.HI UR4, URZ, 0x1f, UR6 ;  /* 0x0000001fff047899 */ /* 0x000fe40008011406 */
[----:B------:R-:W-:Y:S02]  /*16d0*/  USEL UR49, UR50, 0x1a, UP0 ;  /* 0x0000001a32317887 */ /* 0x000fe40008000000 */
[----:B------:R-:W-:Y:S02]  /*16e0*/  ULEA.HI UR4, UR4, UR6, URZ, 0x6 ;  /* 0x0000000604047291 */ /* 0x000fe4000f8f30ff */
[----:B------:R-:W-:Y:S02]  /*16f0*/  UIADD3 UR38, UPT, UPT, UR49, -0x1, URZ ;  /* 0xffffffff31267890 */ /* 0x000fe4000fffe0ff */
[----:B------:R-:W-:-:S02]  /*1700*/  @UP1 UIADD3 UR38, UPT, UPT, UR49, URZ, URZ ;  /* 0x000000ff31261290 */ /* 0x000fc4000fffe0ff */
[----:B------:R-:W-:Y:S02]  /*1710*/  USHF.R.S32.HI UR46, URZ, 0x6, UR4 ;  /* 0x00000006ff2e7899 */ /* 0x000fe40008011404 */
[----:B------:R-:W-:Y:S02]  /*1720*/  UIADD3 UR51, UPT, UPT, UR50, -UR49, URZ ;  /* 0x8000003132337290 */ /* 0x000fe4000fffe0ff */
[----:B------:R-:W-:Y:S01]  /*1730*/  UIADD3 UR38, UPT, UPT, UR38, 0x1, URZ ;  /* 0x0000000126267890 */ /* 0x000fe2000fffe0ff */
[----:B------:R-:W-:Y:S01]  /*1740*/  UMOV UR28, 0x1 ;  /* 0x00000001001c7882 */ /* 0x000fe20000000000 */
[----:B-1--4-:R-:W-:-:S10]  /*1750*/  UMOV UR29, URZ ;  /* 0x000000ff001d7c82 */ /* 0x012fd40008000000 */
.L_x_33:
[----:B------:R-:W-:Y:S01]  /*1760*/  IMAD.U32 R4, RZ, RZ, UR46 ;  /* 0x0000002eff047e24 */ /* 0x000fe2000f8e00ff */
[----:B------:R-:W1:Y:S04]  /*1770*/  LDCU UR37, c[0x0][0x5c4] ;  /* 0x0000b880ff2577ac */ /* 0x000e680008000800 */
[-C--:B------:R-:W-:Y:S01]  /*1780*/  IABS R0, R4.reuse ;  /* 0x0000000400007213 */ /* 0x080fe20000000000 */
[----:B------:R-:W-:Y:S01]  /*1790*/  UMOV UR36, 0x400 ;  /* 0x0000040000247882 */ /* 0x000fe20000000000 */
[----:B------:R-:W-:Y:S01]  /*17a0*/  IABS R4, R4 ;  /* 0x0000000400047213 */ /* 0x000fe20000000000 */
[----:B------:R-:W-:Y:S01]  /*17b0*/  USHF.L.U32 UR34, UR27, 0x6, URZ ;  /* 0x000000061b227899 */ /* 0x000fe200080006ff */
[----:B------:R-:W-:Y:S01]  /*17c0*/  R2UR UR6, R0 ;  /* 0x00000000000672ca */ /* 0x000fe200000e0000 */
[----:B------:R-:W-:Y:S01]  /*17d0*/  UMOV UR15, URZ ;  /* 0x000000ff000f7c82 */ /* 0x000fe20008000000 */
[----:B-1----:R-:W-:-:S11]  /*17e0*/  IMAD.U32 R3, RZ, RZ, UR37 ;  /* 0x00000025ff037e24 */ /* 0x002fd6000f8e00ff */
[----:B------:R-:W1:Y:S08]  /*17f0*/  I2F.RP R0, UR6 ;  /* 0x0000000600007d06 */ /* 0x000e700008209400 */
[----:B-1----:R-:W1:Y:S02]  /*1800*/  MUFU.RCP R0, R0 ;  /* 0x0000000000007308 */ /* 0x002e640000001000 */
[----:B-1----:R-:W-:-:S06]  /*1810*/  VIADD R0, R0, 0xffffffe ;  /* 0x0ffffffe00007836 */ /* 0x002fcc0000000000 */
[----:B------:R-:W1:Y:S02]  /*1820*/  F2I.FTZ.U32.TRUNC.NTZ R0, R0 ;  /* 0x0000000000007305 */ /* 0x000e64000021f000 */
[----:B-1----:R-:W-:Y:S02]  /*1830*/  R2UR UR5, R0 ;  /* 0x00000000000572ca */ /* 0x002fe400000e0000 */
[----:B------:R-:W-:Y:S01]  /*1840*/  IABS R0, R3 ;  /* 0x0000000300007213 */ /* 0x000fe20000000000 */
[----:B------:R-:W-:-:S03]  /*1850*/  IMAD.U32 R3, RZ, RZ, UR23 ;  /* 0x00000017ff037e24 */ /* 0x000fc6000f8e00ff */
[----:B------:R-:W-:Y:S01]  /*1860*/  R2UR UR8, R0 ;  /* 0x00000000000872ca */ /* 0x000fe200000e0000 */
[----:B------:R-:W-:Y:S01]  /*1870*/  IMAD.MOV R0, RZ, RZ, -R4 ;  /* 0x000000ffff007224 */ /* 0x000fe200078e0a04 */
[----:B------:R-:W-:-:S04]  /*1880*/  IABS R3, R3 ;  /* 0x0000000300037213 */ /* 0x000fc80000000000 */
[----:B------:R-:W-:Y:S01]  /*1890*/  R2UR UR9, R3 ;  /* 0x00000000030972ca */ /* 0x000fe200000e0000 */
[----:B------:R-:W-:-:S04]  /*18a0*/  UIADD3 UR4, UPT, UPT, URZ, -UR5, URZ ;  /* 0x80000005ff047290 */ /* 0x000fc8000fffe0ff */
[----:B------:R-:W-:Y:S02]  /*18b0*/  UIMAD UR7, UR4, UR6, URZ ;  /* 0x00000006040772a4 */ /* 0x000fe4000f8e02ff */
[----:B------:R-:W1:Y:S01]  /*18c0*/  I2F.RP R3, UR8 ;  /* 0x0000000800037d06 */ /* 0x000e620008209400 */
[----:B------:R-:W-:Y:S02]  /*18d0*/  UMOV UR4, URZ ;  /* 0x000000ff00047c82 */ /* 0x000fe40008000000 */
[----:B------:R-:W-:Y:S02]  /*18e0*/  UIMAD.WIDE.U32 UR4, UR5, UR7, UR4 ;  /* 0x00000007050472a5 */ /* 0x000fe4000f8e0004 */
[----:B------:R-:W-:-:S05]  /*18f0*/  R2UR UR7, R0 ;  /* 0x00000000000772ca */ /* 0x000fca00000e0000 */
[----:B------:R-:W-:Y:S02]  /*1900*/  UMOV UR4, UR5 ;  /* 0x0000000500047c82 */ /* 0x000fe40008000000 */
[----:B------:R-:W-:Y:S01]  /*1910*/  UIMAD.WIDE.U32 UR4, UR4, UR9, URZ ;  /* 0x00000009040472a5 */ /* 0x000fe2000f8e00ff */
[----:B-1----:R-:W1:Y:S06]  /*1920*/  MUFU.RCP R0, R3 ;  /* 0x0000000300007308 */ /* 0x002e6c0000001000 */
[----:B------:R-:W-:Y:S02]  /*1930*/  UMOV UR4, UR5 ;  /* 0x0000000500047c82 */ /* 0x000fe40008000000 */
[----:B------:R-:W-:Y:S01]  /*1940*/  UIMAD UR5, UR4, UR7, UR9 ;  /* 0x00000007040572a4 */ /* 0x000fe2000f8e0209 */
[----:B------:R-:W2:Y:S03]  /*1950*/  S2UR UR7, SR_CgaCtaId ;  /* 0x00000000000779c3 */ /* 0x000ea60000008800 */
[----:B------:R-:W-:Y:S01]  /*1960*/  UISETP.GT.U32.AND UP0, UPT, UR6, UR5, UPT ;  /* 0x000000050600728c */ /* 0x000fe2000bf04070 */
[----:B-1----:R-:W-:-:S02]  /*1970*/  VIADD R0, R0, 0xffffffe ;  /* 0x0ffffffe00007836 */ /* 0x002fc40000000000 */
[----:B------:R-:W-:-:S08]  /*1980*/  IMAD.U32 R3, RZ, RZ, UR28 ;  /* 0x0000001cff037e24 */ /* 0x000fd0000f8e00ff */
[----:B------:R-:W-:Y:S01]  /*1990*/  @!UP0 UIADD3 UR5, UPT, UPT, UR5, -UR6, URZ ;  /* 0x8000000605058290 */ /* 0x000fe2000fffe0ff */
[----:B------:R-:W1:Y:S01]  /*19a0*/  F2I.FTZ.U32.TRUNC.NTZ R0, R0 ;  /* 0x0000000000007305 */ /* 0x000e62000021f000 */
[----:B------:R-:W-:Y:S01]  /*19b0*/  @!UP0 UIADD3 UR4, UPT, UPT, UR4, 0x1, URZ ;  /* 0x0000000104048890 */ /* 0x000fe2000fffe0ff */
[----:B------:R-:W-:Y:S01]  /*19c0*/  SHF.L.U32 R3, R3, 0x1f, RZ ;  /* 0x0000001f03037819 */ /* 0x000fe200000006ff */
[----:B------:R-:W-:Y:S02]  /*19d0*/  UISETP.GE.U32.AND UP1, UPT, UR5, UR6, UPT ;  /* 0x000000060500728c */ /* 0x000fe4000bf26070 */
[----:B------:R-:W-:Y:S02]  /*19e0*/  ULOP3.LUT UR5, UR23, UR46, URZ, 0x3c, !UPT ;  /* 0x0000002e17057292 */ /* 0x000fe4000f8e3cff */
[----:B--2---:R-:W-:Y:S02]  /*19f0*/  ULEA UR36, UR7, UR36, 0x18 ;  /* 0x0000002407247291 */ /* 0x004fe4000f8ec0ff */
[----:B------:R-:W-:-:S02]  /*1a00*/  UISETP.GE.AND UP0, UPT, UR5, URZ, UPT ;  /* 0x000000ff0500728c */ /* 0x000fc4000bf06270 */
[----:B------:R-:W-:-:S03]  /*1a10*/  ULEA UR7, UR29, UR36, 0x3 ;  /* 0x000000241d077291 */ /* 0x000fc6000f8e18ff */
[----:B------:R-:W-:Y:S01]  /*1a20*/  @UP1 UIADD3 UR4, UPT, UPT, UR4, 0x1, URZ ;  /* 0x0000000104041890 */ /* 0x000fe2000fffe0ff */
[----:B-1----:R-:W-:Y:S01]  /*1a30*/  R2UR UR5, R0 ;  /* 0x00000000000572ca */ /* 0x002fe200000e0000 */
[----:B------:R-:W-:-:S05]  /*1a40*/  UISETP.NE.AND UP1, UPT, UR46, URZ, UPT ;  /* 0x000000ff2e00728c */ /* 0x000fca000bf25270 */
[----:B------:R-:W-:Y:S01]  /*1a50*/  UMOV UR6, UR4 ;  /* 0x0000000400067c82 */ /* 0x000fe20008000000 */
[----:B------:R1:W2:Y:S01]  /*1a60*/  SYNCS.PHASECHK.TRANS64.TRYWAIT P0, [UR7+0xd0], R3 ;  /* 0x0000d003ff0075a7 */ /* 0x0002a20008001107 */
[----:B------:R-:W-:-:S04]  /*1a70*/  @!UP0 UIADD3 UR6, UPT, UPT, -UR6, URZ, URZ ;  /* 0x000000ff06068290 */ /* 0x000fc8000fffe1ff */
[----:B------:R-:W-:Y:S02]  /*1a80*/  @!UP1 ULOP3.LUT UR6, URZ, UR46, URZ, 0x33, !UPT ;  /* 0x0000002eff069292 */ /* 0x000fe4000f8e33ff */
[----:B------:R-:W-:-:S04]  /*1a90*/  UIADD3 UR4, UPT, UPT, URZ, -UR5, URZ ;  /* 0x80000005ff047290 */ /* 0x000fc8000fffe0ff */
[----:B------:R-:W-:Y:S01]  /*1aa0*/  IMAD.U32 R0, RZ, RZ, UR6 ;  /* 0x00000006ff007e24 */ /* 0x000fe2000f8e00ff */
[----:B------:R-:W-:-:S03]  /*1ab0*/  UIMAD UR7, UR4, UR8, URZ ;  /* 0x00000008040772a4 */ /* 0x000fc6000f8e02ff */
[----:B------:R-:W-:Y:S01]  /*1ac0*/  UMOV UR4, URZ ;  /* 0x000000ff00047c82 */ /* 0x000fe20008000000 */
[----:B------:R-:W-:Y:S01]  /*1ad0*/  IABS R0, R0 ;  /* 0x0000000000007213 */ /* 0x000fe20000000000 */
[----:B------:R-:W-:-:S03]  /*1ae0*/  UIMAD.WIDE.U32 UR4, UR5, UR7, UR4 ;  /* 0x00000007050472a5 */ /* 0x000fc6000f8e0004 */
[----:B------:R-:W-:-:S04]  /*1af0*/  R2UR UR9, R0 ;  /* 0x00000000000972ca */ /* 0x000fc800000e0000 */
[----:B------:R-:W-:-:S09]  /*1b00*/  UMOV UR4, UR5 ;  /* 0x0000000500047c82 */ /* 0x000fd20008000000 */
[----:B------:R-:W-:-:S07]  /*1b10*/  UIMAD.WIDE.U32 UR4, UR4, UR9, URZ ;  /* 0x00000009040472a5 */ /* 0x000fce000f8e00ff */
[----:B------:R-:W-:Y:S02]  /*1b20*/  UMOV UR4, UR5 ;  /* 0x0000000500047c82 */ /* 0x000fe40008000000 */
[----:B------:R-:W-:-:S04]  /*1b30*/  UIADD3 UR5, UPT, UPT, -UR4, URZ, URZ ;  /* 0x000000ff04057290 */ /* 0x000fc8000fffe1ff */
[----:B------:R-:W-:-:S04]  /*1b40*/  UIMAD UR5, UR8, UR5, UR9 ;  /* 0x00000005080572a4 */ /* 0x000fc8000f8e0209 */
[----:B------:R-:W-:-:S11]  /*1b50*/  UISETP.GT.U32.AND UP0, UPT, UR8, UR5, UPT ;  /* 0x000000050800728c */ /* 0x000fd6000bf04070 */
[----:B------:R-:W-:Y:S02]  /*1b60*/  @!UP0 UIADD3 UR5, UPT, UPT, UR5, -UR8, URZ ;  /* 0x8000000805058290 */ /* 0x000fe4000fffe0ff */
[----:B------:R-:W-:Y:S02]  /*1b70*/  @!UP0 UIADD3 UR4, UPT, UPT, UR4, 0x1, URZ ;  /* 0x0000000104048890 */ /* 0x000fe4000fffe0ff */
[----:B------:R-:W-:Y:S02]  /*1b80*/  UISETP.GE.U32.AND UP1, UPT, UR5, UR8, UPT ;  /* 0x000000080500728c */ /* 0x000fe4000bf26070 */
[----:B------:R-:W-:-:S04]  /*1b90*/  ULOP3.LUT UR5, UR6, UR37, URZ, 0x3c, !UPT ;  /* 0x0000002506057292 */ /* 0x000fc8000f8e3cff */
[----:B------:R-:W-:-:S05]  /*1ba0*/  UISETP.GE.AND UP0, UPT, UR5, URZ, UPT ;  /* 0x000000ff0500728c */ /* 0x000fca000bf06270 */
[----:B------:R-:W-:Y:S02]  /*1bb0*/  @UP1 UIADD3 UR4, UPT, UPT, UR4, 0x1, URZ ;  /* 0x0000000104041890 */ /* 0x000fe4000fffe0ff */
[----:B------:R-:W-:-:S05]  /*1bc0*/  UISETP.NE.AND UP1, UPT, UR37, URZ, UPT ;  /* 0x000000ff2500728c */ /* 0x000fca000bf25270 */
[----:B------:R-:W-:Y:S01]  /*1bd0*/  UMOV UR31, UR4 ;  /* 0x00000004001f7c82 */ /* 0x000fe20008000000 */
[----:B------:R-:W-:Y:S02]  /*1be0*/  UIADD3 UR4, UPT, UPT, -UR6, URZ, URZ ;  /* 0x000000ff06047290 */ /* 0x000fe4000fffe1ff */
[----:B------:R-:W-:Y:S02]  /*1bf0*/  @!UP0 UIADD3 UR31, UPT, UPT, -UR31, URZ, URZ ;  /* 0x000000ff1f1f8290 */ /* 0x000fe4000fffe1ff */
[----:B------:R-:W-:Y:S02]  /*1c00*/  UISETP.GE.U32.AND UP0, UPT, UR52, 0x3f, UPT ;  /* 0x0000003f3400788c */ /* 0x000fe4000bf06070 */
[----:B------:R-:W-:Y:S02]  /*1c10*/  @!UP1 ULOP3.LUT UR31, URZ, UR37, URZ, 0x33, !UPT ;  /* 0x00000025ff1f9292 */ /* 0x000fe4000f8e33ff */
[----:B------:R-:W-:Y:S02]  /*1c20*/  UIMAD UR4, UR46, UR4, UR23 ;  /* 0x000000042e0472a4 */ /* 0x000fe4000f8e0217 */
[----:B------:R-:W-:-:S02]  /*1c30*/  UIADD3 UR5, UPT, UPT, -UR31, URZ, URZ ;  /* 0x000000ff1f057290 */ /* 0x000fc4000fffe1ff */
[----:B------:R-:W-:Y:S02]  /*1c40*/  USHF.L.U32 UR10, UR4, 0x6, URZ ;  /* 0x00000006040a7899 */ /* 0x000fe400080006ff */
[----:B------:R-:W-:Y:S01]  /*1c50*/  UIMAD UR37, UR37, UR5, UR6 ;  /* 0x00000005252572a4 */ /* 0x000fe2000f8e0206 */
[----:B-12---:R-:W-:Y:S11]  /*1c60*/  BRA.U !UP0, `(.L_x_18) ;  /* 0x0000000508107547 */ /* 0x006ff6000b800000 */
[----:B------:R-:W1:Y:S01]  /*1c70*/  LDCU.64 UR8, c[0x0][0x5b0] ;  /* 0x0000b600ff0877ac */ /* 0x000e620008000a00 */
[----:B------:R-:W1:Y:S01]  /*1c80*/  LDCU.64 UR26, c[0x0][0x5d8] ;  /* 0x0000bb00ff1a77ac */ /* 0x000e620008000a00 */
[----:B------:R-:W2:Y:S01]  /*1c90*/  LDCU UR19, c[0x0][0x598] ;  /* 0x0000b300ff1377ac */ /* 0x000ea20008000800 */
[----:B------:R-:W3:Y:S01]  /*1ca0*/  LDCU UR18, c[0x0][0x58c] ;  /* 0x0000b180ff1277ac */ /* 0x000ee20008000800 */
[----:B------:R-:W4:Y:S01]  /*1cb0*/  LDCU UR21, c[0x0][0x59c] ;  /* 0x0000b380ff1577ac */ /* 0x000f220008000800 */
[----:B------:R-:W2:Y:S01]  /*1cc0*/  LDCU UR20, c[0x0][0x5a0] ;  /* 0x0000b400ff1477ac */ /* 0x000ea20008000800 */
[----:B------:R-:W2:Y:S01]  /*1cd0*/  LDCU.64 UR16, c[0x0][0x590] ;  /* 0x0000b200ff1077ac */ /* 0x000ea20008000a00 */
[----:B------:R-:W2:Y:S01]  /*1ce0*/  LDCU.64 UR6, c[0x0][0x5b8] ;  /* 0x0000b700ff0677ac */ /* 0x000ea20008000a00 */
[----:B------:R-:W2:Y:S01]  /*1cf0*/  LDCU.64 UR4, c[0x0][0x5d0] ;  /* 0x0000ba00ff0477ac */ /* 0x000ea20008000a00 */
[----:B-1----:R-:W-:Y:S02]  /*1d00*/  UIMAD UR30, UR37, UR8, UR26 ;  /* 0x00000008251e72a4 */ /* 0x002fe4000f8e021a */
[----:B------:R-:W-:Y:S01]  /*1d10*/  UIMAD UR27, UR31, UR9, UR27 ;  /* 0x000000091f1b72a4 */ /* 0x000fe2000f8e021b */
[----:B------:R-:W-:Y:S01]  /*1d20*/  UMOV UR14, URZ ;  /* 0x000000ff000e7c82 */ /* 0x000fe20008000000 */
[----:B---34-:R-:W-:-:S10]  /*1d30*/  UMOV UR11, UR29 ;  /* 0x0000001d000b7c82 */ /* 0x018fd40008000000 */
.L_x_23:
[----:B---3--:R-:W-:Y:S01]  /*1d40*/  @!P2 MOV R3, 0x2000 ;  /* 0x000020000003a802 */ /* 0x008fe20000000f00 */
[----:B------:R-:W-:Y:S01]  /*1d50*/  ULEA UR33, UR11, UR36, 0x3 ;  /* 0x000000240b217291 */ /* 0x000fe2000f8e18ff */
[----:B----4-:R-:W-:Y:S11]  /*1d60*/  @P0 BRA `(.L_x_19) ;  /* 0x0000000000100947 */ /* 0x010ff60003800000 */
[----:B------:R-:W-:Y:S04]  /*1d70*/  MOV R4, UR28 ;  /* 0x0000001c00047c02 */ /* 0x000fe80008000f00 */
[----:B------:R-:W-:Y:S04]  /*1d80*/  SHF.L.U32 R4, R4, 0x1f, RZ ;  /* 0x0000001f04047819 */ /* 0x000fe800000006ff */
[----:B------:R-:W1:Y:S02]  /*1d90*/  SYNCS.PHASECHK.TRANS64.TRYWAIT P0, [UR33+0xd0], R4 ;  /* 0x0000d004ff0075a7 */ /* 0x000e640008001121 */
[----:B-1----:R-:W-:Y:S05]  /*1da0*/  @!P0 BRA `(.L_x_20) ;  /* 0x0000006c00548947 */ /* 0x002fea0003800000 */
.L_x_19:
[----:B------:R3:W-:Y:S01]  /*1db0*/  @!P2 SYNCS.ARRIVE.TRANS64 RZ, [UR33], R3 ;  /* 0x00000003ffffa9a7 */ /* 0x0007e20008000021 */
[----:B------:R-:W-:Y:S04]  /*1dc0*/  BSSY.RECONVERGENT B0, `(.L_x_21) ;  /* 0x0000003000007945 */ /* 0x000fe80003800200 */
[----:B------:R-:W-:Y:S05]  /*1dd0*/  @P3 BRA `(.L_x_22) ;  /* 0x0000000000043947 */ /* 0x000fea0003800000 */
[----:B--2---:R-:W-:Y:S05]  /*1de0*/  BPT.TRAP 0x1 ;  /* 0x000000040000795c */ /* 0x004fea0000300000 */
.L_x_22:
[----:B--2---:R-:W-:Y:S05]  /*1df0*/  BSYNC.RECONVERGENT B0 ;  /* 0x0000000000007941 */ /* 0x004fea0003800200 */
.L_x_21:
[----:B------:R-:W-:Y:S02]  /*1e00*/  UIADD3 UR8, UPT, UPT, UR11, 0x1, URZ ;  /* 0x000000010b087890 */ /* 0x000fe4000fffe0ff */
[----:B------:R-:W-:Y:S02]  /*1e10*/  USHF.L.U32 UR35, UR14, 0x5, URZ ;  /* 0x000000050e237899 */ /* 0x000fe400080006ff */
[----:B------:R-:W-:Y:S02]  /*1e20*/  UISETP.NE.AND UP0, UPT, UR8, 0x1a, UPT ;  /* 0x0000001a0800788c */ /* 0x000fe4000bf05270 */
[----:B------:R-:W-:Y:S02]  /*1e30*/  UISETP.NE.AND UP2, UPT, UR19, 0x1, UPT ;  /* 0x000000011300788c */ /* 0x000fe4000bf45270 */
[----:B------:R-:W-:Y:S02]  /*1e40*/  USEL UR9, URZ, 0x1, UP0 ;  /* 0x00000001ff097887 */ /* 0x000fe40008000000 */
[----:B------:R-:W-:Y:S02]  /*1e50*/  USEL UR29, UR8, URZ, UP0 ;  /* 0x000000ff081d7287 */ /* 0x000fe40008000000 */
[----:B------:R-:W-:Y:S02]  /*1e60*/  ULOP3.LUT UR28, UR28, UR9, URZ, 0x3c, !UPT ;  /* 0x000000091c1c7292 */ /* 0x000fe4000f8e3cff */
[----:B------:R-:W-:Y:S02]  /*1e70*/  ULEA UR8, UR29, UR36, 0x3 ;  /* 0x000000241d087291 */ /* 0x000fe4000f8e18ff */
[----:B------:R-:W-:Y:S02]  /*1e80*/  UISETP.NE.AND UP0, UPT, UR18, 0x1, UPT ;  /* 0x000000011200788c */ /* 0x000fe4000bf05270 */
[----:B------:R-:W-:Y:S01]  /*1e90*/  UIADD3 UR24, UP1, UPT, UR40, 0x80, URZ ;  /* 0x0000008028187890 */ /* 0x000fe2000ff3e0ff */
[----:B-1----:R-:W-:Y:S01]  /*1ea0*/  MOV R0, UR28 ;  /* 0x0000001c00007c02 */ /* 0x002fe20008000f00 */
[----:B------:R-:W-:Y:S02]  /*1eb0*/  ULEA UR15, UR11, UR36, 0xc ;  /* 0x000000240b0f7291 */ /* 0x000fe4000f8e60ff */
[----:B------:R-:W-:Y:S01]  /*1ec0*/  UIADD3.X UR25, UPT, UPT, URZ, UR41, URZ, UP1, !UPT ;  /* 0x00000029ff197290 */ /* 0x000fe20008ffe4ff */
[----:B------:R-:W-:Y:S01]  /*1ed0*/  SHF.L.U32 R0, R0, 0x1f, RZ ;  /* 0x0000001f00007819 */ /* 0x000fe200000006ff */
[----:B------:R-:W-:Y:S02]  /*1ee0*/  UIADD3 UR32, UPT, UPT, UR15, 0x3600, URZ ;  /* 0x000036000f207890 */ /* 0x000fe4000fffe0ff */
[----:B------:R-:W-:Y:S01]  /*1ef0*/  UPRMT UR26, UR30, 0x40, UR27 ;  /* 0x000000401e1a7896 */ /* 0x000fe2000800001b */
[----:B------:R1:W4:Y:S01]  /*1f00*/  SYNCS.PHASECHK.TRANS64.TRYWAIT P0, [UR8+0xd0], R0 ;  /* 0x0000d000ff0075a7 */ /* 0x0003220008001108 */
[----:B------:R-:W-:Y:S02]  /*1f10*/  UIMAD.WIDE.U32 UR8, UR35, UR16, URZ ;  /* 0x00000010230872a5 */ /* 0x000fe4000f8e00ff */
[----:B------:R-:W-:Y:S02]  /*1f20*/  UIADD3 UR14, UPT, UPT, UR14, 0x1, URZ ;  /* 0x000000010e0e7890 */ /* 0x000fe4000fffe0ff */
[----:B------:R-:W-:Y:S01]  /*1f30*/  USHF.R.U32.HI UR9, URZ, UR17, UR9 ;  /* 0x00000011ff097299 */ /* 0x000fe20008011609 */
[----:B------:R-:W-:Y:S01]  /*1f40*/  UMOV UR42, 0x0 ;  /* 0x00000000002a7882 */ /* 0x000fe20000000000 */
[----:B------:R-:W-:Y:S02]  /*1f50*/  UMOV UR43, 0x10000000 ;  /* 0x10000000002b7882 */ /* 0x000fe40000000000 */
[----:B------:R-:W-:Y:S01]  /*1f60*/  USEL UR9, UR35, UR9, !UP0 ;  /* 0x0000000923097287 */ /* 0x000fe2000c000000 */
[----:B------:R-:W-:Y:S01]  /*1f70*/  UTMALDG.2D [UR32], [UR24], desc[UR42] ;  /* 0x00002a20180075b4 */ /* 0x000fe20008009000 */
[----:B------:R-:W-:Y:S02]  /*1f80*/  UIADD3 UR22, UP0, UPT, UR40, 0x180, URZ ;  /* 0x0000018028167890 */ /* 0x000fe4000ff1e0ff */
[----:B------:R-:W-:Y:S02]  /*1f90*/  UIMAD.WIDE.U32 UR12, UR9, UR21, URZ ;  /* 0x00000015090c72a5 */ /* 0x000fe4000f8e00ff */
[----:B------:R-:W-:Y:S02]  /*1fa0*/  UIADD3 UR11, UPT, UPT, -UR9, URZ, URZ ;  /* 0x000000ff090b7290 */ /* 0x000fe4000fffe1ff */
[----:B------:R-:W-:Y:S02]  /*1fb0*/  USHF.R.U32.HI UR13, URZ, UR20, UR13 ;  /* 0x00000014ff0d7299 */ /* 0x000fe4000801160d */
[----:B------:R-:W-:Y:S02]  /*1fc0*/  UIMAD UR11, UR18, UR11, UR35 ;  /* 0x0000000b120b72a4 */ /* 0x000fe4000f8e0223 */
[----:B------:R-:W-:Y:S02]  /*1fd0*/  USEL UR13, UR9, UR13, !UP2 ;  /* 0x0000000d090d7287 */ /* 0x000fe4000d000000 */
[----:B------:R-:W-:Y:S02]  /*1fe0*/  UIMAD UR11, UR11, UR6, UR4 ;  /* 0x000000060b0b72a4 */ /* 0x000fe4000f8e0204 */
[----:B------:R-:W-:Y:S02]  /*1ff0*/  UIADD3 UR8, UPT, UPT, -UR13, URZ, URZ ;  /* 0x000000ff0d087290 */ /* 0x000fe4000fffe1ff */
[----:B------:R-:W-:Y:S02]  /*2000*/  UIADD3.X UR23, UPT, UPT, URZ, UR41, URZ, UP0, !UPT ;  /* 0x00000029ff177290 */ /* 0x000fe400087fe4ff */
[----:B------:R-:W-:Y:S02]  /*2010*/  UIMAD UR9, UR19, UR8, UR9 ;  /* 0x00000008130972a4 */ /* 0x000fe4000f8e0209 */
[----:B------:R-:W-:Y:S02]  /*2020*/  UIADD3 UR8, UPT, UPT, UR15, 0x1d600, URZ ;  /* 0x0001d6000f087890 */ /* 0x000fe4000fffe0ff */
[----:B------:R-:W-:Y:S02]  /*2030*/  UIMAD UR12, UR9, UR7, UR5 ;  /* 0x00000007090c72a4 */ /* 0x000fe4000f8e0205 */
[----:B------:R-:W-:Y:S01]  /*2040*/  UPRMT UR15, UR26, 0x5410, URZ ;  /* 0x000054101a0f7896 */ /* 0x000fe200080000ff */
[----:B------:R-:W-:Y:S01]  /*2050*/  UMOV UR9, UR33 ;  /* 0x0000002100097c82 */ /* 0x000fe20008000000 */
[----:B------:R-:W-:Y:S07]  /*2060*/  UISETP.NE.AND UP0, UPT, UR14, UR38, UPT ;  /* 0x000000260e00728c */ /* 0x000fee000bf05270 */
[----:B------:R2:W-:Y:S02]  /*2070*/  UTMALDG.4D.IM2COL [UR8], [UR22], UR15 ;  /* 0x00000008160073b4 */ /* 0x0005e4000805800f */
[----:B--2---:R-:W-:Y:S01]  /*2080*/  UMOV UR15, UR38 ;  /* 0x00000026000f7c82 */ /* 0x004fe20008000000 */
[----:B------:R-:W-:Y:S01]  /*2090*/  UMOV UR11, UR29 ;  /* 0x0000001d000b7c82 */ /* 0x000fe20008000000 */
[----:B-1----:R-:W-:Y:S05]  /*20a0*/  BRA.U UP0, `(.L_x_23) ;  /* 0xfffffffd00247547 */ /* 0x002fea000b83ffff */
.L_x_18:
[----:B------:R-:W-:Y:S01]  /*20b0*/  ULEA UR4, UR29, UR36, 0x3 ;  /* 0x000000241d047291 */ /* 0x000fe2000f8e18ff */
[----:B------:R-:W-:Y:S01]  /*20c0*/  MOV R0, UR28 ;  /* 0x0000001c00007c02 */ /* 0x000fe20008000f00 */
[----:B------:R-:W-:Y:S01]  /*20d0*/  @!P1 SYNCS.ARRIVE.TRANS64.A1T0 RZ, [UR36+0x1d8], RZ ;  /* 0x0001d8ffffff99a7 */ /* 0x000fe20008100024 */
[----:B------:R-:W-:Y:S02]  /*20e0*/  UISETP.GT.AND UP0, UPT, UR50, UR49, UPT ;  /* 0x000000313200728c */ /* 0x000fe4000bf04270 */
[----:B------:R-:W-:-:S04]  /*20f0*/  SHF.L.U32 R0, R0, 0x1f, RZ ;  /* 0x0000001f00007819 */ /* 0x000fc800000006ff */
[----:B----4-:R1:W2:Y:S03]  /*2100*/  SYNCS.PHASECHK.TRANS64.TRYWAIT P0, [UR4+0xd0], R0 ;  /* 0x0000d000ff0075a7 */ /* 0x0102a60008001104 */
[----:B------:R-:W-:Y:S05]  /*2110*/  BRA.U !UP0, `(.L_x_24) ;  /* 0x0000000508107547 */ /* 0x000fea000b800000 */
[----:B------:R-:W4:Y:S01]  /*2120*/  LDCU.64 UR8, c[0x0][0x5b0] ;  /* 0x0000b600ff0877ac */ /* 0x000f220008000a00 */
[----:B------:R-:W4:Y:S01]  /*2130*/  LDCU.64 UR32, c[0x0][0x5d8] ;  /* 0x0000bb00ff2077ac */ /* 0x000f220008000a00 */
[----:B------:R-:W1:Y:S01]  /*2140*/  LDCU UR18, c[0x0][0x598] ;  /* 0x0000b300ff1277ac */ /* 0x000e620008000800 */
[----:B------:R-:W1:Y:S01]  /*2150*/  LDCU UR14, c[0x0][0x58c] ;  /* 0x0000b180ff0e77ac */ /* 0x000e620008000800 */
[----:B------:R-:W1:Y:S01]  /*2160*/  LDCU UR20, c[0x0][0x59c] ;  /* 0x0000b380ff1477ac */ /* 0x000e620008000800 */
[----:B------:R-:W1:Y:S01]  /*2170*/  LDCU UR19, c[0x0][0x5a0] ;  /* 0x0000b400ff1377ac */ /* 0x000e620008000800 */
[----:B----4-:R-:W-:Y:S01]  /*2180*/  UIMAD UR35, UR37, UR8, UR32 ;  /* 0x00000008252372a4 */ /* 0x010fe2000f8e0220 */
[----:B------:R-:W4:Y:S01]  /*2190*/  LDCU.64 UR16, c[0x0][0x590] ;  /* 0x0000b200ff1077ac */ /* 0x000f220008000a00 */
[----:B------:R-:W1:Y:S01]  /*21a0*/  LDCU.64 UR6, c[0x0][0x5b8] ;  /* 0x0000b700ff0677ac */ /* 0x000e620008000a00 */
[----:B------:R-:W1:Y:S01]  /*21b0*/  LDCU.64 UR4, c[0x0][0x5d0] ;  /* 0x0000ba00ff0477ac */ /* 0x000e620008000a00 */
[----:B------:R-:W-:-:S02]  /*21c0*/  UIMAD UR33, UR31, UR9, UR33 ;  /* 0x000000091f2172a4 */ /* 0x000fc4000f8e0221 */
[----:B------:R-:W-:Y:S01]  /*21d0*/  UIADD3 UR37, UPT, UPT, UR51, UR15, URZ ;  /* 0x0000000f33257290 */ /* 0x000fe2000fffe0ff */
[----:B------:R-:W-:-:S11]  /*21e0*/  UMOV UR11, UR29 ;  /* 0x0000001d000b7c82 */ /* 0x000fd60008000000 */
.L_x_29:
[----:B--23--:R-:W-:Y:S01]  /*21f0*/  @!P2 MOV R3, 0x2000 ;  /* 0x000020000003a802 */ /* 0x00cfe20000000f00 */
[----:B------:R-:W-:Y:S01]  /*2200*/  ULEA UR25, UR11, UR36, 0x3 ;  /* 0x000000240b197291 */ /* 0x000fe2000f8e18ff */
[----:B--2---:R-:W-:Y:S11]  /*2210*/  @P0 BRA `(.L_x_25) ;  /* 0x0000000000100947 */ /* 0x004ff60003800000 */
[----:B------:R-:W-:Y:S04]  /*2220*/  MOV R4, UR28 ;  /* 0x0000001c00047c02 */ /* 0x000fe80008000f00 */
[----:B------:R-:W-:Y:S04]  /*2230*/  SHF.L.U32 R4, R4, 0x1f, RZ ;  /* 0x0000001f04047819 */ /* 0x000fe800000006ff */
[----:B------:R-:W2:Y:S02]  /*2240*/  SYNCS.PHASECHK.TRANS64.TRYWAIT P0, [UR25+0xd0], R4 ;  /* 0x0000d004ff0075a7 */ /* 0x000ea40008001119 */
[----:B--2---:R-:W-:Y:S05]  /*2250*/  @!P0 BRA `(.L_x_26) ;  /* 0x0000006800408947 */ /* 0x004fea0003800000 */
.L_x_25:
[----:B------:R2:W-:Y:S01]  /*2260*/  @!P2 SYNCS.ARRIVE.TRANS64 RZ, [UR25], R3 ;  /* 0x00000003ffffa9a7 */ /* 0x0005e20008000019 */
[----:B------:R-:W-:Y:S04]  /*2270*/  BSSY.RECONVERGENT B0, `(.L_x_27) ;  /* 0x0000003000007945 */ /* 0x000fe80003800200 */
[----:B------:R-:W-:Y:S05]  /*2280*/  @P3 BRA `(.L_x_28) ;  /* 0x0000000000043947 */ /* 0x000fea0003800000 */
[----:B-1--4-:R-:W-:Y:S05]  /*2290*/  BPT.TRAP 0x1 ;  /* 0x000000040000795c */ /* 0x012fea0000300000 */
.L_x_28:
[----:B-1--4-:R-:W-:Y:S05]  /*22a0*/  BSYNC.RECONVERGENT B0 ;  /* 0x0000000000007941 */ /* 0x012fea0003800200 */
.L_x_27:
        /* <DEDUP_REMOVED lines=10> */
[----:B------:R-:W-:Y:S01]  /*2350*/  MOV R0, UR28 ;  /* 0x0000001c00007c02 */ /* 0x000fe20008000f00 */
[----:B------:R-:W-:Y:S02]  /*2360*/  ULEA UR21, UR11, UR36, 0xc ;  /* 0x000000240b157291 */ /* 0x000fe4000f8e60ff */
[----:B------:R-:W-:Y:S01]  /*2370*/  UIADD3.X UR23, UPT, UPT, URZ, UR41, URZ, UP1, !UPT ;  /* 0x00000029ff177290 */ /* 0x000fe20008ffe4ff */
[----:B------:R-:W-:Y:S01]  /*2380*/  SHF.L.U32 R0, R0, 0x1f, RZ ;  /* 0x0000001f00007819 */ /* 0x000fe200000006ff */
[----:B------:R-:W-:Y:S02]  /*2390*/  UIADD3 UR24, UPT, UPT, UR21, 0x3600, URZ ;  /* 0x0000360015187890 */ /* 0x000fe4000fffe0ff */
[----:B------:R-:W-:Y:S01]  /*23a0*/  UPRMT UR32, UR35, 0x40, UR33 ;  /* 0x0000004023207896 */ /* 0x000fe20008000021 */
[----:B------:R1:W3:Y:S01]  /*23b0*/  SYNCS.PHASECHK.TRANS64.TRYWAIT P0, [UR8+0xd0], R0 ;  /* 0x0000d000ff0075a7 */ /* 0x0002e20008001108 */
[----:B------:R-:W-:Y:S02]  /*23c0*/  UIMAD.WIDE.U32 UR8, UR27, UR16, URZ ;  /* 0x000000101b0872a5 */ /* 0x000fe4000f8e00ff */
[----:B------:R-:W-:Y:S02]  /*23d0*/  UIADD3 UR15, UPT, UPT, UR15, 0x1, URZ ;  /* 0x000000010f0f7890 */ /* 0x000fe4000fffe0ff */
[----:B------:R-:W-:Y:S01]  /*23e0*/  USHF.R.U32.HI UR9, URZ, UR17, UR9 ;  /* 0x00000011ff097299 */ /* 0x000fe20008011609 */
[----:B------:R-:W-:Y:S01]  /*23f0*/  UMOV UR42, 0x0 ;  /* 0x00000000002a7882 */ /* 0x000fe20000000000 */
[----:B------:R-:W-:Y:S02]  /*2400*/  UMOV UR43, 0x10000000 ;  /* 0x10000000002b7882 */ /* 0x000fe40000000000 */
[----:B------:R-:W-:Y:S02]  /*2410*/  USEL UR9, UR27, UR9, !UP0 ;  /* 0x000000091b097287 */ /* 0x000fe4000c000000 */
[----:B------:R-:W-:Y:S02]  /*2420*/  UIADD3 UR30, UP0, UPT, UR40, 0x180, URZ ;  /* 0x00000180281e7890 */ /* 0x000fe4000ff1e0ff */
[----:B------:R-:W-:Y:S02]  /*2430*/  UIMAD.WIDE.U32 UR12, UR9, UR20, URZ ;  /* 0x00000014090c72a5 */ /* 0x000fe4000f8e00ff */
[----:B------:R-:W-:Y:S02]  /*2440*/  UIADD3 UR11, UPT, UPT, -UR9, URZ, URZ ;  /* 0x000000ff090b7290 */ /* 0x000fe4000fffe1ff */
[----:B------:R-:W-:Y:S02]  /*2450*/  USHF.R.U32.HI UR13, URZ, UR19, UR13 ;  /* 0x00000013ff0d7299 */ /* 0x000fe4000801160d */
[----:B------:R-:W-:Y:S02]  /*2460*/  UIMAD UR11, UR14, UR11, UR27 ;  /* 0x0000000b0e0b72a4 */ /* 0x000fe4000f8e021b */
[----:B------:R-:W-:Y:S02]  /*2470*/  USEL UR13, UR9, UR13, !UP2 ;  /* 0x0000000d090d7287 */ /* 0x000fe4000d000000 */
[----:B------:R-:W-:Y:S02]  /*2480*/  UIMAD UR11, UR11, UR6, UR4 ;  /* 0x000000060b0b72a4 */ /* 0x000fe4000f8e0204 */
[----:B------:R-:W-:Y:S01]  /*2490*/  UIADD3 UR8, UPT, UPT, -UR13, URZ, URZ ;  /* 0x000000ff0d087290 */ /* 0x000fe2000fffe1ff */
[----:B------:R-:W-:Y:S01]  /*24a0*/  UMOV UR26, UR34 ;  /* 0x00000022001a7c82 */ /* 0x000fe20008000000 */
[----:B------:R-:W-:Y:S01]  /*24b0*/  UIADD3.X UR31, UPT, UPT, URZ, UR41, URZ, UP0, !UPT ;  /* 0x00000029ff1f7290 */ /* 0x000fe200087fe4ff */
[----:B------:R-:W-:Y:S01]  /*24c0*/  UTMALDG.2D [UR24], [UR22], desc[UR42] ;  /* 0x00002a18160075b4 */ /* 0x000fe20008009000 */
[----:B------:R-:W-:Y:S02]  /*24d0*/  UIMAD UR9, UR18, UR8, UR9 ;  /* 0x00000008120972a4 */ /* 0x000fe4000f8e0209 */
[----:B------:R-:W-:Y:S02]  /*24e0*/  UIADD3 UR8, UPT, UPT, UR21, 0x1d600, URZ ;  /* 0x0001d60015087890 */ /* 0x000fe4000fffe0ff */
[----:B------:R-:W-:Y:S02]  /*24f0*/  UIMAD UR12, UR9, UR7, UR5 ;  /* 0x00000007090c72a4 */ /* 0x000fe4000f8e0205 */
[----:B------:R-:W-:Y:S01]  /*2500*/  UPRMT UR21, UR32, 0x5410, URZ ;  /* 0x0000541020157896 */ /* 0x000fe200080000ff */
[----:B------:R-:W-:Y:S01]  /*2510*/  UMOV UR9, UR25 ;  /* 0x0000001900097c82 */ /* 0x000fe20008000000 */
[----:B------:R-:W-:Y:S07]  /*2520*/  UISETP.NE.AND UP0, UPT, UR15, UR37, UPT ;  /* 0x000000250f00728c */ /* 0x000fee000bf05270 */
[----:B------:R4:W-:Y:S02]  /*2530*/  UTMALDG.4D.IM2COL [UR8], [UR30], UR21 ;  /* 0x000000081e0073b4 */ /* 0x0009e40008058015 */
[----:B----4-:R-:W-:Y:S01]  /*2540*/  UMOV UR11, UR29 ;  /* 0x0000001d000b7c82 */ /* 0x010fe20008000000 */
[----:B-1----:R-:W-:Y:S05]  /*2550*/  BRA.U UP0, `(.L_x_29) ;  /* 0xfffffffd00247547 */ /* 0x002fea000b83ffff */
.L_x_24:
[----:B--23--:R-:W-:Y:S01]  /*2560*/  SHF.L.U32 R3, R2, 0x1f, RZ ;  /* 0x0000001f02037819 */ /* 0x00cfe200000006ff */
[----:B------:R-:W-:-:S03]  /*2570*/  NOP ;  /* 0x0000000000007918 */ /* 0x000fc60000000000 */
[----:B------:R-:W2:Y:S02]  /*2580*/  SYNCS.PHASECHK.TRANS64.TRYWAIT P0, [UR36+0x1e0], R3 ;  /* 0x0001e003ff0075a7 */ /* 0x000ea40008001124 */
[----:B--2---:R-:W-:Y:S05]  /*2590*/  @!P0 BRA `(.L_x_30) ;  /* 0x0000006400888947 */ /* 0x004fea0003800000 */
.L_x_133:
[----:B------:R-:W2:Y:S01]  /*25a0*/  LDS.128 R4, [UR36+0x220] ;  /* 0x00022024ff047984 */ /* 0x000ea20008000c00 */
[----:B------:R-:W-:Y:S02]  /*25b0*/  UIADD3 UR4, UPT, UPT, UR36, 0x1e8, URZ ;  /* 0x000001e824047890 */ /* 0x000fe4000fffe0ff */
[----:B------:R-:W-:Y:S01]  /*25c0*/  UISETP.GE.AND UP0, UPT, UR39, 0x1, UPT ;  /* 0x000000012700788c */ /* 0x000fe2000bf06270 */
[----:B------:R-:W-:Y:S01]  /*25d0*/  @!PT LDS RZ, [RZ] ;  /* 0x00000000fffff984 */ /* 0x000fe20000000800 */
[----:B------:R-:W-:Y:S01]  /*25e0*/  @!PT LDS RZ, [RZ] ;  /* 0x00000000fffff984 */ /* 0x000fe20000000800 */
[----:B------:R-:W-:Y:S01]  /*25f0*/  @!PT LDS RZ, [RZ] ;  /* 0x00000000fffff984 */ /* 0x000fe20000000800 */
[----:B------:R-:W-:Y:S01]  /*2600*/  @!PT LDS RZ, [RZ] ;  /* 0x00000000fffff984 */ /* 0x000fe20000000800 */
[----:B------:R3:W-:Y:S06]  /*2610*/  MEMBAR.ALL.CTA ;  /* 0x0000000000007992 */ /* 0x0007ec0000008000 */
[----:B---3--:R-:W3:Y:S01]  /*2620*/  FENCE.VIEW.ASYNC.S ;  /* 0x00000000000073c6 */ /* 0x008ee20000000000 */
[----:B------:R-:W-:-:S09]  /*2630*/  UPRMT UR4, URZ, 0x654, UR4 ;  /* 0x00000654ff047896 */ /* 0x000fd20008000004 */
[----:B---3--:R-:W-:Y:S01]  /*2640*/  SYNCS.ARRIVE.TRANS64.RED.A1T0 RZ, [UR4], RZ ;  /* 0x000000ffffff79a7 */ /* 0x008fe20008100404 */
[----:B--2---:R-:W-:-:S13]  /*2650*/  LOP3.LUT P0, RZ, R6, 0x1, RZ, 0xc0, !PT ;  /* 0x0000000106ff7812 */ /* 0x004fda000780c0ff */
[----:B------:R-:W-:Y:S01]  /*2660*/  VOTEU.ANY UP1, P0 ;  /* 0x0000000000ff7886 */ /* 0x000fe20000020100 */
[----:B------:R-:W-:-:S13]  /*2670*/  PLOP3.LUT P0, PT, PT, PT, UP1, 0x80, 0x8 ;  /* 0x000000000008781c */ /* 0x000fda0003f0f018 */
[----:B-1----:R-:W-:Y:S02]  /*2680*/  @P0 MOV R0, R4 ;  /* 0x0000000400000202 */ /* 0x002fe40000000f00 */
[----:B------:R-:W-:Y:S02]  /*2690*/  @P0 LOP3.LUT R4, R5, 0xffff, RZ, 0xc0, !PT ;  /* 0x0000ffff05040812 */ /* 0x000fe400078ec0ff */
[----:B------:R-:W-:Y:S02]  /*26a0*/  @P0 R2UR UR6, R0 ;  /* 0x00000000000602ca */ /* 0x000fe400000e0000 */
[----:B------:R-:W-:-:S11]  /*26b0*/  @P0 R2UR UR5, R4 ;  /* 0x00000000040502ca */ /* 0x000fd600000e0000 */
[----:B------:R-:W-:Y:S02]  /*26c0*/  @UP1 UMOV UR45, UR6 ;  /* 0x00000006002d1c82 */ /* 0x000fe40008000000 */
[----:B------:R-:W-:Y:S01]  /*26d0*/  @UP1 UMOV UR44, UR5 ;  /* 0x00000005002c1c82 */ /* 0x000fe20008000000 */
[----:B------:R-:W-:Y:S05]  /*26e0*/  BRA.U !UP0, `(.L_x_31) ;  /* 0x0000000108d47547 */ /* 0x000fea000b800000 */
[----:B------:R-:W1:Y:S01]  /*26f0*/  LDCU.128 UR16, c[0x0][0xb10] ;  /* 0x00016200ff1077ac */ /* 0x000e620008000c00 */
[----:B------:R-:W2:Y:S01]  /*2700*/  LDCU UR21, c[0x0][0xb20] ;  /* 0x00016400ff1577ac */ /* 0x000ea20008000800 */
[----:B------:R-:W3:Y:S01]  /*2710*/  LDCU UR20, c[0x0][0xb0c] ;  /* 0x00016180ff1477ac */ /* 0x000ee20008000800 */
[----:B------:R-:W4:Y:S01]  /*2720*/  LDCU.64 UR14, c[0x0][0xb28] ;  /* 0x00016500ff0e77ac */ /* 0x000f220008000a00 */
[----:B------:R-:W-:Y:S02]  /*2730*/  UISETP.NE.AND UP3, UPT, UR39, 0x1, UPT ;  /* 0x000000012700788c */ /* 0x000fe4000bf65270 */
[----:B-1----:R-:W-:Y:S02]  /*2740*/  UIMAD.WIDE.U32 UR4, UR47, UR19, URZ ;  /* 0x000000132f0472a5 */ /* 0x002fe4000f8e00ff */
[----:B------:R-:W-:Y:S02]  /*2750*/  UIMAD.WIDE.U32 UR6, UR48, UR16, URZ ;  /* 0x00000010300672a5 */ /* 0x000fe4000f8e00ff */
[----:B------:R-:W-:-:S02]  /*2760*/  UISETP.NE.AND UP0, UPT, UR18, 0x1, UPT ;  /* 0x000000011200788c */ /* 0x000fc4000bf05270 */
[----:B------:R-:W-:Y:S01]  /*2770*/  UIMAD.WIDE.U32 UR10, UR44, UR19, URZ ;  /* 0x000000132c0a72a5 */ /* 0x000fe2000f8e00ff */
[----:B------:R-:W-:Y:S01]  /*2780*/  UMOV UR4, UR5 ;  /* 0x0000000500047c82 */ /* 0x000fe20008000000 */
[----:B---3--:R-:W-:Y:S02]  /*2790*/  UISETP.NE.AND UP2, UPT, UR20, 0x1, UPT ;  /* 0x000000011400788c */ /* 0x008fe4000bf45270 */
[----:B--2---:R-:W-:Y:S02]  /*27a0*/  USHF.R.U32.HI UR5, URZ, UR21, UR4 ;  /* 0x00000015ff057299 */ /* 0x004fe40008011604 */
[----:B------:R-:W-:Y:S01]  /*27b0*/  UIMAD.WIDE.U32 UR12, UR45, UR16, URZ ;  /* 0x000000102d0c72a5 */ /* 0x000fe2000f8e00ff */
[----:B------:R-:W-:Y:S01]  /*27c0*/  UMOV UR4, UR7 ;  /* 0x0000000700047c82 */ /* 0x000fe20008000000 */
[----:B------:R-:W-:Y:S02]  /*27d0*/  USEL UR5, UR47, UR5, !UP0 ;  /* 0x000000052f057287 */ /* 0x000fe4000c000000 */
[----:B------:R-:W-:-:S02]  /*27e0*/  USHF.R.U32.HI UR4, URZ, UR17, UR4 ;  /* 0x00000011ff047299 */ /* 0x000fc40008011604 */
[----:B----4-:R-:W-:Y:S02]  /*27f0*/  UIMAD.WIDE.U32 UR8, UR5, UR14, URZ ;  /* 0x0000000e050872a5 */ /* 0x010fe4000f8e00ff */
[----:B------:R-:W-:Y:S01]  /*2800*/  USEL UR6, UR48, UR4, !UP2 ;  /* 0x0000000430067287 */ /* 0x000fe2000d000000 */
[----:B------:R-:W-:Y:S02]  /*2810*/  UMOV UR12, UR13 ;  /* 0x0000000d000c7c82 */ /* 0x000fe40008000000 */
[----:B------:R-:W-:Y:S01]  /*2820*/  UMOV UR4, UR11 ;  /* 0x0000000b00047c82 */ /* 0x000fe20008000000 */
[----:B------:R-:W-:Y:S01]  /*2830*/  UIMAD.WIDE.U32 UR10, UR6, UR14, URZ ;  /* 0x0000000e060a72a5 */ /* 0x000fe2000f8e00ff */
[----:B------:R-:W-:Y:S01]  /*2840*/  UMOV UR8, UR9 ;  /* 0x0000000900087c82 */ /* 0x000fe20008000000 */
[----:B------:R-:W-:Y:S02]  /*2850*/  USHF.R.U32.HI UR4, URZ, UR21, UR4 ;  /* 0x00000015ff047299 */ /* 0x000fe40008011604 */
[----:B------:R-:W-:-:S03]  /*2860*/  @UP3 USHF.R.U32.HI UR5, URZ, UR15, UR8 ;  /* 0x0000000fff053299 */ /* 0x000fc60008011608 */
[----:B------:R-:W-:Y:S01]  /*2870*/  UMOV UR10, UR11 ;  /* 0x0000000b000a7c82 */ /* 0x000fe20008000000 */
[----:B------:R-:W-:Y:S02]  /*2880*/  USHF.R.U32.HI UR17, URZ, UR17, UR12 ;  /* 0x00000011ff117299 */ /* 0x000fe4000801160c */
[----:B------:R-:W-:Y:S02]  /*2890*/  USEL UR4, UR44, UR4, !UP0 ;  /* 0x000000042c047287 */ /* 0x000fe4000c000000 */
[----:B------:R-:W-:Y:S02]  /*28a0*/  @UP3 USHF.R.U32.HI UR6, URZ, UR15, UR10 ;  /* 0x0000000fff063299 */ /* 0x000fe4000801160a */
[----:B------:R-:W-:Y:S02]  /*28b0*/  UIMAD UR7, UR39, UR5, URZ ;  /* 0x00000005270772a4 */ /* 0x000fe4000f8e02ff */
[----:B------:R-:W-:Y:S02]  /*28c0*/  USEL UR5, UR45, UR17, !UP2 ;  /* 0x000000112d057287 */ /* 0x000fe4000d000000 */
[----:B------:R-:W-:-:S02]  /*28d0*/  UIMAD UR10, UR39, UR6, URZ ;  /* 0x00000006270a72a4 */ /* 0x000fc4000f8e02ff */
[----:B------:R-:W-:Y:S02]  /*28e0*/  UISETP.GE.AND UP0, UPT, UR4, UR7, UPT ;  /* 0x000000070400728c */ /* 0x000fe4000bf06270 */
[----:B------:R-:W-:Y:S02]  /*28f0*/  UIMAD.WIDE.U32 UR8, UR4, UR14, URZ ;  /* 0x0000000e040872a5 */ /* 0x000fe4000f8e00ff */
[----:B------:R-:W-:Y:S02]  /*2900*/  UISETP.GE.OR UP0, UPT, UR5, UR10, UP0 ;  /* 0x0000000a0500728c */ /* 0x000fe40008706670 */
[----:B------:R-:W-:-:S03]  /*2910*/  UIMAD.WIDE.U32 UR10, UR5, UR14, URZ ;  /* 0x0000000e050a72a5 */ /* 0x000fc6000f8e00ff */
[----:B------:R-:W-:Y:S01]  /*2920*/  UMOV UR7, UR9 ;  /* 0x0000000900077c82 */ /* 0x000fe20008000000 */
[----:B------:R-:W-:Y:S02]  /*2930*/  UIADD3 UR9, UPT, UPT, -UR4, URZ, URZ ;  /* 0x000000ff04097290 */ /* 0x000fe4000fffe1ff */
[----:B------:R-:W-:Y:S02]  /*2940*/  USHF.R.U32.HI UR7, URZ, UR15, UR7 ;  /* 0x0000000fff077299 */ /* 0x000fe40008011607 */
[----:B------:R-:W-:Y:S02]  /*2950*/  UIMAD UR10, UR18, UR9, UR44 ;  /* 0x00000009120a72a4 */ /* 0x000fe4000f8e022c */
[----:B------:R-:W-:Y:S01]  /*2960*/  USEL UR7, UR4, UR7, !UP3 ;  /* 0x0000000704077287 */ /* 0x000fe2000d800000 */
[----:B------:R-:W-:Y:S01]  /*2970*/  @!UP0 UMOV UR8, UR11 ;  /* 0x0000000b00088c82 */ /* 0x000fe20008000000 */
[----:B------:R-:W-:Y:S02]  /*2980*/  UIADD3 UR11, UPT, UPT, -UR5, URZ, URZ ;  /* 0x000000ff050b7290 */ /* 0x000fe4000fffe1ff */
[----:B------:R-:W-:-:S02]  /*2990*/  @!UP0 USHF.R.U32.HI UR8, URZ, UR15, UR8 ;  /* 0x0000000fff088299 */ /* 0x000fc40008011608 */
[----:B------:R-:W-:Y:S02]  /*29a0*/  UIADD3 UR9, UPT, UPT, -UR7, URZ, URZ ;  /* 0x000000ff07097290 */ /* 0x000fe4000fffe1ff */
[----:B------:R-:W-:Y:S02]  /*29b0*/  @!UP0 USEL UR8, UR5, UR8, !UP3 ;  /* 0x0000000805088287 */ /* 0x000fe4000d800000 */
[----:B------:R-:W-:Y:S02]  /*29c0*/  UIMAD UR9, UR39, UR9, UR4 ;  /* 0x00000009270972a4 */ /* 0x000fe4000f8e0204 */
[----:B------:R-:W-:Y:S02]  /*29d0*/  @!UP0 UIADD3 UR7, UPT, UPT, UR7, -UR8, URZ ;  /* 0x8000000807078290 */ /* 0x000fe4000fffe0ff */
[----:B------:R-:W-:Y:S02]  /*29e0*/  @!UP0 UIMAD UR8, UR9, UR6, UR8 ;  /* 0x00000006090882a4 */ /* 0x000fe4000f8e0208 */
[----:B------:R-:W-:-:S02]  /*29f0*/  @!UP0 UIMAD UR4, UR39, UR7, UR5 ;  /* 0x00000007270482a4 */ /* 0x000fc4000f8e0205 */
[----:B------:R-:W-:Y:S02]  /*2a00*/  UIMAD UR6, UR20, UR11, UR45 ;  /* 0x0000000b140672a4 */ /* 0x000fe4000f8e022d */
[----:B------:R-:W-:Y:S01]  /*2a10*/  UIMAD UR44, UR4, UR18, UR10 ;  /* 0x00000012042c72a4 */ /* 0x000fe2000f8e020a */
[----:B------:R-:W-:Y:S02]  /*2a20*/  @!UP0 UMOV UR5, UR8 ;  /* 0x0000000800058c82 */ /* 0x000fe40008000000 */
[----:B------:R-:W-:-:S12]  /*2a30*/  UIMAD UR45, UR5, UR20, UR6 ;  /* 0x00000014052d72a4 */ /* 0x000fd8000f8e0206 */
.L_x_31:
        /* <DEDUP_REMOVED lines=20> */
.L_x_32:
[----:B------:R-:W-:Y:S02]  /*2b80*/  R2UR UR5, R49 ;  /* 0x00000000310572ca */ /* 0x000fe400000e0000 */
[----:B------:R-:W-:Y:S02]  /*2b90*/  R2UR UR4, R48 ;  /* 0x00000000300472ca */ /* 0x000fe400000e0000 */
[----:B------:R-:W-:Y:S02]  /*2ba0*/  PLOP3.LUT P1, PT, PT, PT, PT, 0x80, 0x8 ;  /* 0x000000000008781c */ /* 0x000fe40003f2f070 */
[----:B------:R-:W-:-:S07]  /*2bb0*/  LOP3.LUT R2, R2, 0x1, RZ, 0x3c, !PT ;  /* 0x0000000102027812 */ /* 0x000fce00078e3cff */
[----:B------:R-:W-:Y:S02]  /*2bc0*/  UIADD3 UR27, UPT, UPT, UR45, UR5, URZ ;  /* 0x000000052d1b7290 */ /* 0x000fe4000fffe0ff */
[----:B------:R-:W-:Y:S01]  /*2bd0*/  UIADD3 UR23, UPT, UPT, UR44, UR4, URZ ;  /* 0x000000042c177290 */ /* 0x000fe2000fffe0ff */
[----:B------:R-:W-:Y:S11]  /*2be0*/  BRA.U UP1, `(.L_x_33) ;  /* 0xffffffe901dc7547 */ /* 0x000ff6000b83ffff */
[----:B------:R-:W-:Y:S01]  /*2bf0*/  UIADD3 UR36, UPT, UPT, UR36, 0xd0, URZ ;  /* 0x000000d024247890 */ /* 0x000fe2000fffe0ff */
[----:B------:R-:W-:-:S03]  /*2c00*/  MOV R2, UR28 ;  /* 0x0000001c00027c02 */ /* 0x000fc60008000f00 */
[----:B------:R-:W-:Y:S01]  /*2c10*/  ULEA UR4, UR29, UR36, 0x3 ;  /* 0x000000241d047291 */ /* 0x000fe2000f8e18ff */
[----:B------:R-:W-:-:S08]  /*2c20*/  SHF.L.U32 R2, R2, 0x1f, RZ ;  /* 0x0000001f02027819 */ /* 0x000fd000000006ff */
[----:B------:R-:W1:Y:S02]  /*2c30*/  SYNCS.PHASECHK.TRANS64.TRYWAIT P0, [UR4], R2 ;  /* 0x00000002ff0075a7 */ /* 0x000e640008001104 */
[----:B-1----:R-:W-:Y:S05]  /*2c40*/  @!P0 BRA `(.L_x_34) ;  /* 0x0000005c00f48947 */ /* 0x002fea0003800000 */
.L_x_135:
[----:B------:R-:W-:-:S04]  /*2c50*/  UIADD3 UR4, UPT, UPT, UR29, 0x1, URZ ;  /* 0x000000011d047890 */ /* 0x000fc8000fffe0ff */
[----:B------:R-:W-:-:S04]  /*2c60*/  UISETP.NE.AND UP0, UPT, UR4, 0x1a, UPT ;  /* 0x0000001a0400788c */ /* 0x000fc8000bf05270 */
[----:B------:R-:W-:Y:S02]  /*2c70*/  USEL UR5, URZ, 0x1, UP0 ;  /* 0x00000001ff057887 */ /* 0x000fe40008000000 */
[----:B------:R-:W-:Y:S02]  /*2c80*/  USEL UR4, UR4, URZ, UP0 ;  /* 0x000000ff04047287 */ /* 0x000fe40008000000 */
[----:B------:R-:W-:Y:S02]  /*2c90*/  ULOP3.LUT UR6, UR28, UR5, URZ, 0x3c, !UPT ;  /* 0x000000051c067292 */ /* 0x000fe4000f8e3cff */
[----:B------:R-:W-:-:S04]  /*2ca0*/  ULEA UR5, UR4, UR36, 0x3 ;  /* 0x0000002404057291 */ /* 0x000fc8000f8e18ff */
[----:B-1----:R-:W-:-:S04]  /*2cb0*/  MOV R2, UR6 ;  /* 0x0000000600027c02 */ /* 0x002fc80008000f00 */
[----:B------:R-:W-:-:S04]  /*2cc0*/  SHF.L.U32 R2, R2, 0x1f, RZ ;  /* 0x0000001f02027819 */ /* 0x000fc800000006ff */
[----:B------:R-:W1:Y:S02]  /*2cd0*/  SYNCS.PHASECHK.TRANS64.TRYWAIT P0, [UR5], R2 ;  /* 0x00000002ff0075a7 */ /* 0x000e640008001105 */
[----:B-1----:R-:W-:Y:S05]  /*2ce0*/  @!P0 BRA `(.L_x_35) ;  /* 0x0000005c00e48947 */ /* 0x002fea0003800000 */
.L_x_137:
        /* <DEDUP_REMOVED lines=10> */
.L_x_139:
        /* <DEDUP_REMOVED lines=10> */
.L_x_141:
        /* <DEDUP_REMOVED lines=10> */
.L_x_143:
        /* <DEDUP_REMOVED lines=10> */
.L_x_145:
        /* <DEDUP_REMOVED lines=10> */
.L_x_147:
        /* <DEDUP_REMOVED lines=10> */
.L_x_149:
        /* <DEDUP_REMOVED lines=10> */
.L_x_151:
        /* <DEDUP_REMOVED lines=10> */
.L_x_153:
        /* <DEDUP_REMOVED lines=10> */
.L_x_155:
        /* <DEDUP_REMOVED lines=10> */
.L_x_157:
        /* <DEDUP_REMOVED lines=10> */
.L_x_159:
        /* <DEDUP_REMOVED lines=10> */
.L_x_161:
        /* <DEDUP_REMOVED lines=10> */
.L_x_163:
        /* <DEDUP_REMOVED lines=10> */
.L_x_165:
        /* <DEDUP_REMOVED lines=10> */
.L_x_167:
        /* <DEDUP_REMOVED lines=10> */
.L_x_169:
        /* <DEDUP_REMOVED lines=10> */
.L_x_171:
        /* <DEDUP_REMOVED lines=10> */
.L_x_173:
        /* <DEDUP_REMOVED lines=10> */
.L_x_175:
        /* <DEDUP_REMOVED lines=10> */
.L_x_177:
        /* <DEDUP_REMOVED lines=10> */
.L_x_179:
        /* <DEDUP_REMOVED lines=10> */
.L_x_181:
        /* <DEDUP_REMOVED lines=10> */
.L_x_183:
[----:B------:R-:W-:-:S04]  /*3b50*/  UIADD3 UR4, UPT, UPT, UR4, 0x1, URZ ;  /* 0x0000000104047890 */ /* 0x000fc8000fffe0ff */
[----:B------:R-:W-:-:S04]  /*3b60*/  UISETP.NE.AND UP0, UPT, UR4, 0x1a, UPT ;  /* 0x0000001a0400788c */ /* 0x000fc8000bf05270 */
[----:B------:R-:W-:Y:S02]  /*3b70*/  USEL UR5, URZ, 0x1, UP0 ;  /* 0x00000001ff057887 */ /* 0x000fe40008000000 */
[----:B------:R-:W-:Y:S02]  /*3b80*/  USEL UR4, UR4, URZ, UP0 ;  /* 0x000000ff04047287 */ /* 0x000fe40008000000 */
[----:B------:R-:W-:Y:S02]  /*3b90*/  ULOP3.LUT UR5, UR6, UR5, URZ, 0x3c, !UPT ;  /* 0x0000000506057292 */ /* 0x000fe4000f8e3cff */
[----:B------:R-:W-:-:S04]  /*3ba0*/  ULEA UR4, UR4, UR36, 0x3 ;  /* 0x0000002404047291 */ /* 0x000fc8000f8e18ff */
[----:B-1----:R-:W-:Y:S02]  /*3bb0*/  IMAD.U32 R2, RZ, RZ, UR5 ;  /* 0x00000005ff027e24 */ /* 0x002fe4000f8e00ff */
[----:B------:R-:W-:-:S03]  /*3bc0*/  MOV R0, UR4 ;  /* 0x0000000400007c02 */ /* 0x000fc60008000f00 */
[----:B------:R-:W-:-:S07]  /*3bd0*/  SHF.L.U32 R2, R2, 0x1f, RZ ;  /* 0x0000001f02027819 */ /* 0x000fce00000006ff */
.L_x_59:
[----:B-1----:R1:W2:Y:S02]  /*3be0*/  SYNCS.PHASECHK.TRANS64.TRYWAIT P0, [R0+URZ], R2 ;  /* 0x00000002000075a7 */ /* 0x0022a400080011ff */
[----:B--2---:R-:W-:Y:S05]  /*3bf0*/  @!P0 NANOSLEEP.SYNCS 0x989680 ;  /* 0x009896800000895d */ /* 0x004fea0003900000 */
[----:B------:R-:W2:Y:S02]  /*3c00*/  @!P0 SYNCS.PHASECHK.TRANS64 P0, [R0+URZ], R2 ;  /* 0x00000002000085a7 */ /* 0x000ea400080010ff */
[----:B--2---:R-:W-:Y:S05]  /*3c10*/  @P0 EXIT ;  /* 0x000000000000094d */ /* 0x004fea0003800000 */
[----:B------:R-:W-:Y:S05]  /*3c20*/  BRA `(.L_x_59) ;  /* 0xfffffffc00ec7947 */ /* 0x000fea000383ffff */
.L_x_17:
[----:B------:R-:W2:Y:S02]  /*3c30*/  S2UR UR4, SR_CgaCtaId ;  /* 0x00000000000479c3 */ /* 0x000ea40000008800 */
[----:B--2---:R-:W-:-:S04]  /*3c40*/  UISETP.NE.AND UP0, UPT, UR4, URZ, UPT ;  /* 0x000000ff0400728c */ /* 0x004fc8000bf05270 */
[----:B------:R-:W-:-:S09]  /*3c50*/  UISETP.NE.OR UP0, UPT, UR15, 0x1, UP0 ;  /* 0x000000010f00788c */ /* 0x000fd20008705670 */
[----:B------:R-:W-:Y:S05]  /*3c60*/  BRA.U UP0, `(.L_x_60) ;  /* 0x0000000100b47547 */ /* 0x000fea000b800000 */
[----:B------:R-:W2:Y:S01]  /*3c70*/  S2UR UR5, SR_CgaCtaId ;  /* 0x00000000000579c3 */ /* 0x000ea20000008800 */
[----:B------:R-:W-:Y:S01]  /*3c80*/  UMOV UR4, 0x400 ;  /* 0x0000040000047882 */ /* 0x000fe20000000000 */
[----:B------:R-:W-:Y:S01]  /*3c90*/  HFMA2 R3, -RZ, RZ, 0, 5.9604644775390625e-08 ;  /* 0x00000001ff037431 */ /* 0x000fe200000001ff */
[----:B------:R-:W-:Y:S01]  /*3ca0*/  ISETP.NE.AND P0, PT, R0, RZ, PT ;  /* 0x000000ff0000720c */ /* 0x000fe20003f05270 */
[----:B------:R-:W-:Y:S01]  /*3cb0*/  IMAD.MOV.U32 R8, RZ, RZ, RZ ;  /* 0x000000ffff087224 */ /* 0x000fe200078e00ff */
[----:B--2---:R-:W-:-:S04]  /*3cc0*/  ULEA UR4, UR5, UR4, 0x18 ;  /* 0x0000000405047291 */ /* 0x004fc8000f8ec0ff */
[----:B------:R-:W-:Y:S02]  /*3cd0*/  UIADD3 UR5, UPT, UPT, UR4, 0x1e8, URZ ;  /* 0x000001e804057890 */ /* 0x000fe4000fffe0ff */
[----:B------:R-:W-:Y:S02]  /*3ce0*/  UIADD3 UR8, UPT, UPT, UR4, 0x1e0, URZ ;  /* 0x000001e004087890 */ /* 0x000fe4000fffe0ff */
[----:B------:R-:W-:-:S12]  /*3cf0*/  UPRMT UR5, URZ, 0x654, UR5 ;  /* 0x00000654ff057896 */ /* 0x000fd80008000005 */
.L_x_63:
[----:B------:R-:W-:Y:S01]  /*3d00*/  SHF.L.U32 R6, R3, 0x1f, RZ ;  /* 0x0000001f03067819 */ /* 0x000fe200000006ff */
[----:B------:R-:W-:Y:S02]  /*3d10*/  IMAD.U32 R4, RZ, RZ, UR8 ;  /* 0x00000008ff047e24 */ /* 0x000fe4000f8e00ff */
[----:B------:R-:W-:Y:S01]  /*3d20*/  @!P0 IMAD.MOV.U32 R5, RZ, RZ, 0x10 ;  /* 0x00000010ff058424 */ /* 0x000fe200078e00ff */
[----:B------:R-:W2:Y:S02]  /*3d30*/  SYNCS.PHASECHK.TRANS64.TRYWAIT P1, [UR4+0x1e8], R6 ;  /* 0x0001e806ff0075a7 */ /* 0x000ea40008021104 */
[----:B------:R-:W-:-:S04]  /*3d40*/  PRMT R4, R0, 0x654, R4 ;  /* 0x0000065400047816 */ /* 0x000fc80000000004 */
[----:B------:R-:W-:Y:S01]  /*3d50*/  SEL R2, R4, R2, !P0 ;  /* 0x0000000204027207 */ /* 0x000fe20004000000 */
[----:B--2---:R-:W-:Y:S06]  /*3d60*/  @!P1 BRA `(.L_x_61) ;  /* 0x0000005800049947 */ /* 0x004fec0003800000 */
.L_x_185:
[----:B------:R-:W-:Y:S01]  /*3d70*/  UIADD3 UR6, UPT, UPT, UR4, 0x220, URZ ;  /* 0x0000022004067890 */ /* 0x000fe2000fffe0ff */
[----:B------:R3:W-:Y:S01]  /*3d80*/  @!P0 SYNCS.ARRIVE.TRANS64.RED RZ, [R2+URZ], R5 ;  /* 0x0000000502ff89a7 */ /* 0x0007e200080004ff */
[----:B------:R-:W-:Y:S01]  /*3d90*/  UIADD3 UR7, UPT, UPT, UR4, 0x1e0, URZ ;  /* 0x000001e004077890 */ /* 0x000fe2000fffe0ff */
[----:B------:R-:W-:-:S08]  /*3da0*/  LOP3.LUT R3, R3, 0x1, RZ, 0x3c, !PT ;  /* 0x0000000103037812 */ /* 0x000fd000078e3cff */
[----:B------:R-:W-:Y:S06]  /*3db0*/  UGETNEXTWORKID.BROADCAST [UR6], [UR7] ;  /* 0x00000000060073ca */ /* 0x000fec0008000100 */
[----:B---3--:R-:W-:-:S04]  /*3dc0*/  SHF.L.U32 R5, R8, 0x1f, RZ ;  /* 0x0000001f08057819 */ /* 0x008fc800000006ff */
[----:B------:R-:W3:Y:S02]  /*3dd0*/  SYNCS.PHASECHK.TRANS64.TRYWAIT P1, [UR4+0x1e0], R5 ;  /* 0x0001e005ff0075a7 */ /* 0x000ee40008021104 */
[----:B---3--:R-:W-:Y:S05]  /*3de0*/  @!P1 BRA `(.L_x_62) ;  /* 0x0000005400fc9947 */ /* 0x008fea0003800000 */
.L_x_187:
[----:B--2---:R-:W2:Y:S01]  /*3df0*/  LDS.128 R4, [UR4+0x220] ;  /* 0x00022004ff047984 */ /* 0x004ea20008000c00 */
[----:B------:R-:W-:Y:S01]  /*3e00*/  LOP3.LUT R8, R8, 0x1, RZ, 0x3c, !PT ;  /* 0x0000000108087812 */ /* 0x000fe200078e3cff */
[----:B------:R-:W-:Y:S01]  /*3e10*/  @!PT LDS RZ, [RZ] ;  /* 0x00000000fffff984 */ /* 0x000fe20000000800 */
[----:B------:R-:W-:Y:S01]  /*3e20*/  @!PT LDS RZ, [RZ] ;  /* 0x00000000fffff984 */ /* 0x000fe20000000800 */
[----:B------:R-:W-:Y:S01]  /*3e30*/  @!PT LDS RZ, [RZ] ;  /* 0x00000000fffff984 */ /* 0x000fe20000000800 */
[----:B------:R-:W-:Y:S01]  /*3e40*/  @!PT LDS RZ, [RZ] ;  /* 0x00000000fffff984 */ /* 0x000fe20000000800 */
[----:B------:R3:W-:Y:S06]  /*3e50*/  MEMBAR.ALL.CTA ;  /* 0x0000000000007992 */ /* 0x0007ec0000008000 */
[----:B---3--:R-:W3:Y:S02]  /*3e60*/  FENCE.VIEW.ASYNC.S ;  /* 0x00000000000073c6 */ /* 0x008ee40000000000 */
[----:B---3--:R-:W-:Y:S01]  /*3e70*/  SYNCS.ARRIVE.TRANS64.RED.A1T0 RZ, [UR5], RZ ;  /* 0x000000ffffff79a7 */ /* 0x008fe20008100405 */
[----:B--2---:R-:W-:-:S13]  /*3e80*/  LOP3.LUT P1, RZ, R6, 0x1, RZ, 0xc0, !PT ;  /* 0x0000000106ff7812 */ /* 0x004fda000782c0ff */
[----:B------:R-:W-:Y:S05]  /*3e90*/  @P1 BRA `(.L_x_63) ;  /* 0xfffffffc00981947 */ /* 0x000fea000383ffff */
[----:B------:R-:W-:-:S04]  /*3ea0*/  SHF.L.U32 R0, R3, 0x1f, RZ ;  /* 0x0000001f03007819 */ /* 0x000fc800000006ff */
[----:B------:R-:W2:Y:S02]  /*3eb0*/  SYNCS.PHASECHK.TRANS64 P0, [UR4+0x1e8], R0 ;  /* 0x0001e800ff0075a7 */ /* 0x000ea40008001004 */
[----:B-12---:R-:W-:Y:S05]  /*3ec0*/  @P0 EXIT ;  /* 0x000000000000094d */ /* 0x006fea0003800000 */
[----:B------:R-:W-:-:S07]  /*3ed0*/  MOV R0, UR4 ;  /* 0x0000000400007c02 */ /* 0x000fce0008000f00 */
.L_x_64:
[----:B-1----:R-:W-:-:S04]  /*3ee0*/  SHF.L.U32 R2, R3, 0x1f, RZ ;  /* 0x0000001f03027819 */ /* 0x002fc800000006ff */
[----:B------:R1:W2:Y:S03]  /*3ef0*/  SYNCS.PHASECHK.TRANS64.TRYWAIT P0, [R0+URZ+0x1e8], R2 ;  /* 0x0001e802000075a7 */ /* 0x0002a600080011ff */
[----:B--2---:R-:W-:Y:S05]  /*3f00*/  @!P0 NANOSLEEP.SYNCS 0x989680 ;  /* 0x009896800000895d */ /* 0x004fea0003900000 */
[----:B------:R-:W2:Y:S02]  /*3f10*/  @!P0 SYNCS.PHASECHK.TRANS64 P0, [R0+URZ+0x1e8], R2 ;  /* 0x0001e802000085a7 */ /* 0x000ea400080010ff */
[----:B--2---:R-:W-:Y:S05]  /*3f20*/  @P0 EXIT ;  /* 0x000000000000094d */ /* 0x004fea0003800000 */
[----:B------:R-:W-:Y:S05]  /*3f30*/  BRA `(.L_x_64) ;  /* 0xfffffffc00e87947 */ /* 0x000fea000383ffff */
.L_x_60:
[----:B------:R-:W-:-:S09]  /*3f40*/  UISETP.NE.AND UP0, UPT, UR15, URZ, UPT ;  /* 0x000000ff0f00728c */ /* 0x000fd2000bf05270 */
[----:B------:R-:W-:Y:S05]  /*3f50*/  BRA.U UP0, `(.L_x_65) ;  /* 0x0000000d003c7547 */ /* 0x000fea000b800000 */
[----:B------:R-:W2:Y:S01]  /*3f60*/  S2UR UR7, SR_CgaCtaId ;  /* 0x00000000000779c3 */ /* 0x000ea20000008800 */
[----:B------:R-:W-:Y:S01]  /*3f70*/  UMOV UR4, 0x40 ;  /* 0x0000004000047882 */ /* 0x000fe20000000000 */
[----:B------:R-:W-:Y:S01]  /*3f80*/  NOP ;  /* 0x0000000000007918 */ /* 0x000fe20000000000 */
[----:B------:R-:W-:Y:S01]  /*3f90*/  UMOV UR6, 0x400 ;  /* 0x0000040000067882 */ /* 0x000fe20000000000 */
[----:B--2---:R-:W-:Y:S02]  /*3fa0*/  ULEA UR5, UR7, UR4, 0x18 ;  /* 0x0000000407057291 */ /* 0x004fe4000f8ec0ff */
[----:B------:R-:W-:-:S07]  /*3fb0*/  ULEA UR6, UR7, UR6, 0x18 ;  /* 0x0000000607067291 */ /* 0x000fce000f8ec0ff */
[----:B------:R-:W2:Y:S02]  /*3fc0*/  LDS.U8 R0, [UR5+0x1c] ;  /* 0x00001c05ff007984 */ /* 0x000ea40008000000 */
[----:B--2---:R-:W-:-:S13]  /*3fd0*/  ISETP.NE.AND P0, PT, R0, RZ, PT ;  /* 0x000000ff0000720c */ /* 0x004fda0003f05270 */
[----:B------:R-:W-:Y:S05]  /*3fe0*/  @P0 BRA `(.L_x_66) ;  /* 0x0000000000580947 */ /* 0x000fea0003800000 */
[----:B------:R-:W-:-:S13]  /*3ff0*/  ELECT P0, URZ, PT ;  /* 0x0000000000ff782f */ /* 0x000fda0003800000 */
[----:B------:R-:W-:Y:S05]  /*4000*/  @!P0 BRA `(.L_x_67) ;  /* 0x0000000000608947 */ /* 0x000fea0003800000 */
[----:B------:R-:W-:Y:S01]  /*4010*/  UMOV UR4, 0x10 ;  /* 0x0000001000047882 */ /* 0x000fe20000000000 */
[----:B------:R-:W-:Y:S01]  /*4020*/  HFMA2 R0, -RZ, RZ, 0, 5.9604644775390625e-08 ;  /* 0x00000001ff007431 */ /* 0x000fe200000001ff */
[----:B------:R-:W-:-:S03]  /*4030*/  MOV R2, 0xffff ;  /* 0x0000ffff00027802 */ /* 0x000fc60000000f00 */
[----:B------:R-:W-:Y:S04]  /*4040*/  DEPBAR.LE SB2, 0x36 ;  /* 0x0000ad800000791a */ /* 0x000fe80000000000 */
[----:B------:R-:W2:Y:S02]  /*4050*/  UTCATOMSWS.FIND_AND_SET.ALIGN UP0, UR4, UR4 ;  /* 0x00000004000475e3 */ /* 0x000ea40008000800 */
[----:B--2---:R-:W-:Y:S01]  /*4060*/  MOV R3, UR4 ;  /* 0x0000000400037c02 */ /* 0x004fe20008000f00 */
[----:B------:R-:W-:Y:S06]  /*4070*/  BRA.U UP0, `(.L_x_68) ;  /* 0x0000000100187547 */ /* 0x000fec000b800000 */
.L_x_69:
[----:B------:R-:W-:Y:S05]  /*4080*/  NANOSLEEP 0x64 ;  /* 0x000000640000795d */ /* 0x000fea0003800000 */
[----:B------:R-:W-:-:S05]  /*4090*/  UMOV UR4, 0x10 ;  /* 0x0000001000047882 */ /* 0x000fca0000000000 */
[----:B------:R-:W-:Y:S04]  /*40a0*/  DEPBAR.LE SB2, 0x36 ;  /* 0x0000ad800000791a */ /* 0x000fe80000000000 */
[----:B------:R-:W2:Y:S02]  /*40b0*/  UTCATOMSWS.FIND_AND_SET.ALIGN UP0, UR4, UR4 ;  /* 0x00000004000475e3 */ /* 0x000ea40008000800 */
[----:B--2---:R-:W-:Y:S01]  /*40c0*/  MOV R3, UR4 ;  /* 0x0000000400037c02 */ /* 0x004fe20008000f00 */
[----:B------:R-:W-:Y:S05]  /*40d0*/  BRA.U !UP0, `(.L_x_69) ;  /* 0xfffffffd08e87547 */ /* 0x000fea000b83ffff */
.L_x_68:
[-C--:B------:R-:W-:Y:S02]  /*40e0*/  SHF.L.U32 R2, R2, R3.reuse, RZ ;  /* 0x0000000302027219 */ /* 0x080fe400000006ff */
[----:B------:R-:W-:Y:S01]  /*40f0*/  SHF.L.U32 R0, R0, R3, RZ ;  /* 0x0000000300007219 */ /* 0x000fe200000006ff */
[----:B------:R-:W-:Y:S02]  /*4100*/  IMAD.SHL.U32 R3, R3, 0x20, RZ ;  /* 0x0000002003037824 */ /* 0x000fe400078e00ff */
[----:B------:R2:W-:Y:S04]  /*4110*/  ATOMS.OR RZ, [UR5+0x14], R2 ;  /* 0x00001402ffff798c */ /* 0x0005e8000b000005 */
[----:B------:R2:W-:Y:S04]  /*4120*/  ATOMS.OR RZ, [UR5+0x18], R0 ;  /* 0x00001800ffff798c */ /* 0x0005e8000b000005 */
[----:B------:R2:W-:Y:S01]  /*4130*/  STS [UR6+0x230], R3 ;  /* 0x00023003ff007988 */ /* 0x0005e20008000806 */
[----:B------:R-:W-:Y:S05]  /*4140*/  BRA `(.L_x_67) ;  /* 0x0000000000107947 */ /* 0x000fea0003800000 */
.L_x_66:
[----:B------:R-:W-:Y:S02]  /*4150*/  MOV R0, 0xffffffff ;  /* 0xffffffff00007802 */ /* 0x000fe40000000f00 */
[----:B------:R-:W-:-:S03]  /*4160*/  MOV R2, 0x4190 ;  /* 0x0000419000027802 */ /* 0x000fc60000000f00 */
[----:B------:R2:W-:Y:S04]  /*4170*/  STS [UR6+0x230], R0 ;  /* 0x00023000ff007988 */ /* 0x0005e80008000806 */
[----:B-12--5:R-:W-:Y:S05]  /*4180*/  CALL.REL.NOINC `($__internal_1_$__cuda_sm10x_tcgen05_guardrail_trap_phase_invalid_during_alloc) ;  /* 0x0000005800907944 */ /* 0x026fea0003c00000 */
.L_x_67:
[----:B------:R-:W-:Y:S05]  /*4190*/  WARPSYNC.ALL ;  /* 0x0000000000007948 */ /* 0x000fea0003800000 */
[----:B------:R-:W3:Y:S01]  /*41a0*/  S2UR UR4, SR_CgaCtaId ;  /* 0x00000000000479c3 */ /* 0x000ee20000008800 */
[----:B------:R-:W-:Y:S01]  /*41b0*/  UMOV UR19, 0x400 ;  /* 0x0000040000137882 */ /* 0x000fe20000000000 */
[----:B------:R-:W-:-:S06]  /*41c0*/  NOP ;  /* 0x0000000000007918 */ /* 0x000fcc0000000000 */
[----:B------:R-:W-:Y:S06]  /*41d0*/  BAR.ARV 0x6, 0xa0 ;  /* 0x0182800000007b1d */ /* 0x000fec0000002000 */
[----:B------:R-:W4:Y:S01]  /*41e0*/  LDCU UR5, c[0x0][0x390] ;  /* 0x00007200ff0577ac */ /* 0x000f220008000800 */
[----:B------:R-:W-:Y:S01]  /*41f0*/  IMAD.MOV.U32 R10, RZ, RZ, 0x1 ;  /* 0x00000001ff0a7424 */ /* 0x000fe200078e00ff */
[----:B------:R-:W-:Y:S01]  /*4200*/  CS2R R8, SRZ ;  /* 0x0000000000087805 */ /* 0x000fe2000001ff00 */
[----:B------:R-:W1:Y:S01]  /*4210*/  LDCU UR6, c[0x0][0x390] ;  /* 0x00007200ff0677ac */ /* 0x000e620008000800 */
[----:B------:R-:W-:Y:S01]  /*4220*/  UMOV UR22, URZ ;  /* 0x000000ff00167c82 */ /* 0x000fe20008000000 */
[----:B------:R-:W-:Y:S01]  /*4230*/  UMOV UR16, URZ ;  /* 0x000000ff00107c82 */ /* 0x000fe20008000000 */
[----:B---3--:R-:W-:Y:S01]  /*4240*/  ULEA UR19, UR4, UR19, 0x18 ;  /* 0x0000001304137291 */ /* 0x008fe2000f8ec0ff */
[----:B------:R-:W-:Y:S01]  /*4250*/  UMOV UR26, 0x0 ;  /* 0x00000000001a7882 */ /* 0x000fe20000000000 */
[----:B------:R-:W-:-:S02]  /*4260*/  UMOV UR27, 0x4118010 ;  /* 0x04118010001b7882 */ /* 0x000fc40000000000 */
[----:B------:R-:W-:Y:S01]  /*4270*/  UIADD3 UR21, UPT, UPT, UR19, 0x3600, URZ ;  /* 0x0000360013157890 */ /* 0x000fe2000fffe0ff */
[----:B------:R-:W-:Y:S01]  /*4280*/  UMOV UR24, 0x0 ;  /* 0x0000000000187882 */ /* 0x000fe20000000000 */
[----:B------:R-:W-:Y:S01]  /*4290*/  UMOV UR25, 0x4118010 ;  /* 0x0411801000197882 */ /* 0x000fe20000000000 */
[----:B----4-:R-:W-:Y:S02]  /*42a0*/  UIADD3 UR5, UPT, UPT, UR5, 0x1f, URZ ;  /* 0x0000001f05057890 */ /* 0x010fe4000fffe0ff */
[----:B------:R-:W2:Y:S01]  /*42b0*/  LDS R11, [UR19+0x230] ;  /* 0x00023013ff0b7984 */ /* 0x000ea20008000800 */
[----:B------:R-:W-:Y:S02]  /*42c0*/  USHF.R.U32.HI UR21, URZ, 0x4, UR21 ;  /* 0x00000004ff157899 */ /* 0x000fe40008011615 */
[----:B------:R-:W-:Y:S02]  /*42d0*/  USHF.R.S32.HI UR4, URZ, 0x1f, UR5 ;  /* 0x0000001fff047899 */ /* 0x000fe40008011405 */
[----:B------:R-:W-:-:S02]  /*42e0*/  ULOP3.LUT UR21, UR21, 0x3fff, URZ, 0xc0, !UPT ;  /* 0x00003fff15157892 */ /* 0x000fc4000f8ec0ff */
[----:B------:R-:W-:Y:S02]  /*42f0*/  ULEA.HI UR4, UR4, UR5, URZ, 0x5 ;  /* 0x0000000504047291 */ /* 0x000fe4000f8f28ff */
[----:B------:R-:W-:Y:S02]  /*4300*/  UIADD3 UR5, UPT, UPT, UR19, 0x1d600, URZ ;  /* 0x0001d60013057890 */ /* 0x000fe4000fffe0ff */
[----:B------:R-:W-:Y:S02]  /*4310*/  USHF.R.S32.HI UR28, URZ, 0x5, UR4 ;  /* 0x00000005ff1c7899 */ /* 0x000fe40008011404 */
[----:B------:R-:W-:Y:S02]  /*4320*/  UIADD3 UR4, UPT, UPT, UR19, 0x1e8, URZ ;  /* 0x000001e813047890 */ /* 0x000fe4000fffe0ff */
[----:B------:R-:W-:Y:S02]  /*4330*/  UISETP.LT.AND UP0, UPT, UR28, 0x1, UPT ;  /* 0x000000011c00788c */ /* 0x000fe4000bf01270 */
[----:B------:R-:W-:-:S02]  /*4340*/  USHF.R.U32.HI UR5, URZ, 0x4, UR5 ;  /* 0x00000004ff057899 */ /* 0x000fc40008011605 */
[----:B------:R-:W-:Y:S02]  /*4350*/  USEL UR30, UR28, 0x1, !UP0 ;  /* 0x000000011c1e7887 */ /* 0x000fe4000c000000 */
[----:B------:R-:W-:Y:S02]  /*4360*/  UPRMT UR29, URZ, 0x654, UR4 ;  /* 0x00000654ff1d7896 */ /* 0x000fe40008000004 */
[----:B------:R-:W-:Y:S02]  /*4370*/  ULOP3.LUT UR20, UR5, 0x3fff, URZ, 0xc0, !UPT ;  /* 0x00003fff05147892 */ /* 0x000fe4000f8ec0ff */
[----:B------:R-:W-:Y:S02]  /*4380*/  UIADD3 UR30, UPT, UPT, -UR30, URZ, URZ ;  /* 0x000000ff1e1e7290 */ /* 0x000fe4000fffe1ff */
[----:B-1----:R-:W-:Y:S01]  /*4390*/  UISETP.GE.AND UP4, UPT, UR6, 0x1, UPT ;  /* 0x000000010600788c */ /* 0x002fe2000bf86270 */
[C---:B--2---:R-:W-:Y:S01]  /*43a0*/  VIADD R3, R11.reuse, 0x40 ;  /* 0x000000400b037836 */ /* 0x044fe20000000000 */
[----:B------:R-:W-:-:S04]  /*43b0*/  LOP3.LUT R2, R11, 0xffff, RZ, 0xc0, !PT ;  /* 0x0000ffff0b027812 */ /* 0x000fc800078ec0ff */
[----:B------:R-:W-:-:S05]  /*43c0*/  LOP3.LUT R3, R3, 0xffff, RZ, 0xc0, !PT ;  /* 0x0000ffff03037812 */ /* 0x000fca00078ec0ff */
[----:B------:R1:W-:Y:S02]  /*43d0*/  STL.64 [R1], R2 ;  /* 0x0000000201007387 */ /* 0x0003e40000100a00 */
.L_x_76:
[----:B-1----:R-:W-:-:S04]  /*43e0*/  SHF.L.U32 R2, R9, 0x1f, RZ ;  /* 0x0000001f09027819 */ /* 0x002fc800000006ff */
[----:B------:R-:W1:Y:S02]  /*43f0*/  SYNCS.PHASECHK.TRANS64.TRYWAIT P0, [UR19+0x1e0], R2 ;  /* 0x0001e002ff0075a7 */ /* 0x000e640008001113 */
[----:B-12-4-:R-:W-:Y:S05]  /*4400*/  @!P0 BRA `(.L_x_70) ;  /* 0x00000050008c8947 */ /* 0x016fea0003800000 */
.L_x_189:
[----:B------:R-:W2:Y:S01]  /*4410*/  LDS.128 R4, [UR19+0x220] ;  /* 0x00022013ff047984 */ /* 0x000ea20008000c00 */
[----:B------:R-:W-:Y:S01]  /*4420*/  ULEA UR23, UR22, UR19, 0x3 ;  /* 0x0000001316177291 */ /* 0x000fe2000f8e18ff */
[----:B-1----:R-:W-:Y:S01]  /*4430*/  SHF.L.U32 R2, R10, 0x1f, RZ ;  /* 0x0000001f0a027819 */ /* 0x002fe200000006ff */
[----:B------:R-:W-:Y:S01]  /*4440*/  @!PT LDS RZ, [RZ] ;  /* 0x00000000fffff984 */ /* 0x000fe20000000800 */
[----:B------:R-:W-:Y:S01]  /*4450*/  @!PT LDS RZ, [RZ] ;  /* 0x00000000fffff984 */ /* 0x000fe20000000800 */
[----:B------:R-:W-:Y:S01]  /*4460*/  @!PT LDS RZ, [RZ] ;  /* 0x00000000fffff984 */ /* 0x000fe20000000800 */
[----:B------:R-:W-:Y:S01]  /*4470*/  @!PT LDS RZ, [RZ] ;  /* 0x00000000fffff984 */ /* 0x000fe20000000800 */
[----:B------:R1:W-:Y:S06]  /*4480*/  MEMBAR.ALL.CTA ;  /* 0x0000000000007992 */ /* 0x0003ec0000008000 */
[----:B-1----:R-:W1:Y:S02]  /*4490*/  FENCE.VIEW.ASYNC.S ;  /* 0x00000000000073c6 */ /* 0x002e640000000000 */
[----:B-1----:R-:W-:Y:S01]  /*44a0*/  SYNCS.ARRIVE.TRANS64.RED.A1T0 RZ, [UR29], RZ ;  /* 0x000000ffffff79a7 */ /* 0x002fe2000810041d */
[----:B------:R-:W1:Y:S02]  /*44b0*/  SYNCS.PHASECHK.TRANS64.TRYWAIT P0, [UR23+0x200], R2 ;  /* 0x00020002ff0075a7 */ /* 0x000e640008001117 */
[----:B-12---:R-:W-:Y:S05]  /*44c0*/  @!P0 BRA `(.L_x_71) ;  /* 0x0000005000748947 */ /* 0x006fea0003800000 */
.L_x_191:
[----:B------:R-:W-:Y:S05]  /*44d0*/  BRA.U !UP4, `(.L_x_72) ;  /* 0x000000010cc87547 */ /* 0x000fea000b800000 */
[----:B-1----:R-:W-:Y:S01]  /*44e0*/  IMAD.U32 R0, RZ, RZ, UR22 ;  /* 0x00000016ff007e24 */ /* 0x002fe2000f8e00ff */
[----:B------:R-:W-:-:S04]  /*44f0*/  ULEA UR4, UR16, UR19, 0x3 ;  /* 0x0000001310047291 */ /* 0x000fc8000f8e18ff */
[----:B------:R-:W-:-:S05]  /*4500*/  LEA R0, R0, R1, 0x2 ;  /* 0x0000000100007211 */ /* 0x000fca00078e10ff */
[----:B------:R1:W5:Y:S01]  /*4510*/  LDL R2, [R0] ;  /* 0x0000000000027983 */ /* 0x0003620000100800 */
[----:B------:R-:W-:Y:S01]  /*4520*/  UPLOP3.LUT UP2, UPT, UPT, UPT, UPT, 0x40, 0x4 ;  /* 0x000000000004789c */ /* 0x000fe20003f4e870 */
[----:B------:R-:W-:Y:S01]  /*4530*/  UMOV UR18, UR30 ;  /* 0x0000001e00127c82 */ /* 0x000fe20008000000 */
[----:B------:R-:W-:Y:S01]  /*4540*/  UMOV UR17, UR28 ;  /* 0x0000001c00117c82 */ /* 0x000fe20008000000 */
[----:B------:R-:W-:Y:S01]  /*4550*/  UMOV UR5, UR16 ;  /* 0x0000001000057c82 */ /* 0x000fe20008000000 */
[----:B-1----:R-:W-:-:S04]  /*4560*/  SHF.L.U32 R0, R8, 0x1f, RZ ;  /* 0x0000001f08007819 */ /* 0x002fc800000006ff */
[----:B------:R1:W2:Y:S03]  /*4570*/  SYNCS.PHASECHK.TRANS64.TRYWAIT P1, [UR4], R0 ;  /* 0x00000000ff0075a7 */ /* 0x0002a60008021104 */
.L_x_75:
[----:B------:R-:W-:Y:S02]  /*4580*/  UIADD3 UR18, UPT, UPT, UR18, 0x1, URZ ;  /* 0x0000000112127890 */ /* 0x000fe4000fffe0ff */
[----:B------:R-:W-:Y:S02]  /*4590*/  ULEA UR15, UR5, UR19, 0x3 ;  /* 0x00000013050f7291 */ /* 0x000fe4000f8e18ff */
[----:B------:R-:W-:Y:S01]  /*45a0*/  UISETP.NE.AND UP3, UPT, UR18, URZ, UPT ;  /* 0x000000ff1200728c */ /* 0x000fe2000bf65270 */
[----:B--234-:R-:W-:Y:S10]  /*45b0*/  @P1 BRA `(.L_x_73) ;  /* 0x00000000000c1947 */ /* 0x01cff40003800000 */
[----:B------:R-:W-:Y:S04]  /*45c0*/  SHF.L.U32 R3, R8, 0x1f, RZ ;  /* 0x0000001f08037819 */ /* 0x000fe800000006ff */
[----:B------:R-:W2:Y:S02]  /*45d0*/  SYNCS.PHASECHK.TRANS64.TRYWAIT P0, [UR15], R3 ;  /* 0x00000003ff0075a7 */ /* 0x000ea4000800110f */
[----:B--2---:R-:W-:Y:S05]  /*45e0*/  @!P0 BRA `(.L_x_74) ;  /* 0x0000005000448947 */ /* 0x004fea0003800000 */
.L_x_73:
[----:B------:R-:W-:Y:S01]  /*45f0*/  UISETP.NE.AND UP0, UPT, UR17, 0x1, UPT ;  /* 0x000000011100788c */ /* 0x000fe2000bf05270 */
[----:B------:R-:W-:Y:S01]  /*4600*/  PLOP3.LUT P1, PT, PT, PT, PT, 0x80, 0x8 ;  /* 0x000000000008781c */ /* 0x000fe20003f2f070 */
[----:B------:R-:W-:Y:S02]  /*4610*/  UIADD3 UR4, UPT, UPT, UR5, 0x1, URZ ;  /* 0x0000000105047890 */ /* 0x000fe4000fffe0ff */
[----:B------:R-:W-:Y:S02]  /*4620*/  ULEA UR10, UR5, UR21, 0x8 ;  /* 0x00000015050a7291 */ /* 0x000fe4000f8e40ff */
[----:B------:R-:W-:Y:S01]  /*4630*/  UISETP.NE.AND UP1, UPT, UR4, 0x1a, UPT ;  /* 0x0000001a0400788c */ /* 0x000fe2000bf25270 */
[----:B------:R-:W-:Y:S01]  /*4640*/  PLOP3.LUT P0, PT, PT, PT, UP0, 0x80, 0x8 ;  /* 0x000000000008781c */ /* 0x000fe20003f0f008 */
[----:B------:R-:W-:Y:S02]  /*4650*/  ULEA UR8, UR5, UR20, 0x8 ;  /* 0x0000001405087291 */ /* 0x000fe4000f8e40ff */
[----:B------:R-:W-:Y:S02]  /*4660*/  USEL UR6, URZ, 0x1, UP1 ;  /* 0x00000001ff067887 */ /* 0x000fe40008800000 */
[----:B------:R-:W-:Y:S02]  /*4670*/  USEL UR16, UR4, URZ, UP1 ;  /* 0x000000ff04107287 */ /* 0x000fe40008800000 */
[----:B------:R-:W-:Y:S02]  /*4680*/  UIADD3 UR12, UPT, UPT, UR10, 0x80, URZ ;  /* 0x000000800a0c7890 */ /* 0x000fe4000fffe0ff */
[----:B------:R-:W-:Y:S01]  /*4690*/  @UP0 ULEA UR4, UR16, UR19, 0x3 ;  /* 0x0000001310040291 */ /* 0x000fe2000f8e18ff */
[----:B------:R-:W-:Y:S01]  /*46a0*/  LOP3.LUT R8, R8, UR6, RZ, 0x3c, !PT ;  /* 0x0000000608087c12 */ /* 0x000fe2000f8e3cff */
[----:B------:R-:W-:Y:S01]  /*46b0*/  UIADD3 UR6, UPT, UPT, UR8, 0x80, URZ ;  /* 0x0000008008067890 */ /* 0x000fe2000fffe0ff */
[----:B------:R-:W-:Y:S02]  /*46c0*/  UMOV UR11, 0x40004040 ;  /* 0x40004040000b7882 */ /* 0x000fe40000000000 */
[----:B-1----:R-:W-:Y:S01]  /*46d0*/  @P0 SHF.L.U32 R0, R8, 0x1f, RZ ;  /* 0x0000001f08000819 */ /* 0x002fe200000006ff */
[----:B------:R-:W-:Y:S01]  /*46e0*/  UMOV UR9, 0x40004040 ;  /* 0x4000404000097882 */ /* 0x000fe20000000000 */
[----:B------:R-:W-:Y:S01]  /*46f0*/  UMOV UR13, 0x40004040 ;  /* 0x40004040000d7882 */ /* 0x000fe20000000000 */
[----:B------:R-:W-:Y:S01]  /*4700*/  UMOV UR7, 0x40004040 ;  /* 0x4000404000077882 */ /* 0x000fe20000000000 */
[----:B------:R3:W4:Y:S01]  /*4710*/  @P0 SYNCS.PHASECHK.TRANS64.TRYWAIT P1, [UR4], R0 ;  /* 0x00000000ff0005a7 */ /* 0x0007220008021104 */
[----:B------:R-:W-:Y:S11]  /*4720*/  ELECT P0, URZ, PT ;  /* 0x0000000000ff782f */ /* 0x000ff60003800000 */
[----:B------:R-:W-:Y:S02]  /*4730*/  @!UPT UIADD3 URZ, UPT, UPT, URZ, URZ, URZ ;  /* 0x000000fffffff290 */ /* 0x000fe4000fffe0ff */
[C---:B-----5:R-:W-:Y:S02]  /*4740*/  @P0 R2UR.BROADCAST UR5, R2.reuse ;  /* 0x00000000020502ca */ /* 0x060fe400008e0000 */
[----:B------:R-:W-:Y:S11]  /*4750*/  ELECT P0, URZ, PT ;  /* 0x0000000000ff782f */ /* 0x000ff60003800000 */
[----:B------:R-:W-:Y:S02]  /*4760*/  @!UPT UIADD3 URZ, UPT, UPT, URZ, URZ, URZ ;  /* 0x000000fffffff290 */ /* 0x000fe4000fffe0ff */
[----:B------:R-:W-:Y:S01]  /*4770*/  @P0 R2UR.BROADCAST UR14, R2 ;  /* 0x00000000020e02ca */ /* 0x000fe200008e0000 */
[----:B------:R-:W-:Y:S02]  /*4780*/  UIADD3 UR4, UPT, UPT, UR15, 0xd0, URZ ;  /* 0x000000d00f047890 */ /* 0x000fe4000fffe0ff */
[----:B------:R-:W-:Y:S01]  /*4790*/  UIADD3 UR17, UPT, UPT, UR17, -0x1, URZ ;  /* 0xffffffff11117890 */ /* 0x000fe2000fffe0ff */
[----:B------:R1:W-:Y:S01]  /*47a0*/  UTCHMMA gdesc[UR10], gdesc[UR8], tmem[UR5], tmem[UR26], idesc[UR27], UP2 ;  /* 0x00ff1a080a0075ea */ /* 0x0003e20009000005 */
[----:B------:R-:W-:Y:S08]  /*47b0*/  UPLOP3.LUT UP2, UPT, UPT, UPT, UPT, 0x80, 0x8 ;  /* 0x000000000008789c */ /* 0x000ff00003f4f070 */
[----:B------:R3:W-:Y:S01]  /*47c0*/  UTCHMMA gdesc[UR12], gdesc[UR6], tmem[UR14], tmem[UR24], idesc[UR25], UPT ;  /* 0x00ff18060c0075ea */ /* 0x0007e2000b80000e */
[----:B------:R3:W-:Y:S01]  /*47d0*/  UTCBAR [UR4], URZ ;  /* 0x000000ff040073e9 */ /* 0x0007e200080000ff */
[----:B-1----:R-:W-:Y:S01]  /*47e0*/  UMOV UR5, UR16 ;  /* 0x0000001000057c82 */ /* 0x002fe20008000000 */
[----:B------:R-:W-:Y:S05]  /*47f0*/  BRA.U UP3, `(.L_x_75) ;  /* 0xfffffffd03607547 */ /* 0x000fea000b83ffff */
.L_x_72:
[----:B---3--:R-:W-:Y:S01]  /*4800*/  UIADD3 UR4, UPT, UPT, UR22, 0x1, URZ ;  /* 0x0000000116047890 */ /* 0x008fe2000fffe0ff */
[----:B------:R-:W-:Y:S01]  /*4810*/  LOP3.LUT P0, RZ, R6, 0x1, RZ, 0xc0, !PT ;  /* 0x0000000106ff7812 */ /* 0x000fe2000780c0ff */
[----:B------:R-:W-:Y:S01]  /*4820*/  UIADD3 UR5, UPT, UPT, UR23, 0x1f0, URZ ;  /* 0x000001f017057890 */ /* 0x000fe2000fffe0ff */
[----:B------:R-:W-:Y:S01]  /*4830*/  LOP3.LUT R9, R9, 0x1, RZ, 0x3c, !PT ;  /* 0x0000000109097812 */ /* 0x000fe200078e3cff */
[----:B------:R-:W-:-:S04]  /*4840*/  UISETP.NE.AND UP0, UPT, UR4, 0x2, UPT ;  /* 0x000000020400788c */ /* 0x000fc8000bf05270 */
[----:B------:R-:W-:Y:S02]  /*4850*/  USEL UR6, URZ, 0x1, UP0 ;  /* 0x00000001ff067887 */ /* 0x000fe40008000000 */
[----:B------:R-:W-:Y:S01]  /*4860*/  USEL UR22, UR4, URZ, UP0 ;  /* 0x000000ff04167287 */ /* 0x000fe20008000000 */
[----:B------:R2:W-:Y:S03]  /*4870*/  UTCBAR [UR5], URZ ;  /* 0x000000ff050073e9 */ /* 0x0005e600080000ff */
[----:B------:R-:W-:Y:S01]  /*4880*/  LOP3.LUT R10, R10, UR6, RZ, 0x3c, !PT ;  /* 0x000000060a0a7c12 */ /* 0x000fe2000f8e3cff */
[----:B------:R-:W-:Y:S07]  /*4890*/  @P0 BRA `(.L_x_76) ;  /* 0xfffffff800d00947 */ /* 0x000fee000383ffff */
[----:B------:R-:W3:Y:S01]  /*48a0*/  S2UR UR6, SR_CgaCtaId ;  /* 0x00000000000679c3 */ /* 0x000ee20000008800 */
[----:B------:R-:W-:Y:S01]  /*48b0*/  ELECT P0, URZ, PT ;  /* 0x0000000000ff782f */ /* 0x000fe20003800000 */
[----:B-1----:R-:W-:Y:S01]  /*48c0*/  IMAD.MOV.U32 R0, RZ, RZ, 0x1 ;  /* 0x00000001ff007424 */ /* 0x002fe200078e00ff */
[----:B------:R-:W-:Y:S01]  /*48d0*/  UIADD3 UR19, UPT, UPT, UR19, 0x200, URZ ;  /* 0x0000020013137890 */ /* 0x000fe2000fffe0ff */
[----:B------:R-:W-:Y:S01]  /*48e0*/  SHF.L.U32 R2, R10, 0x1f, RZ ;  /* 0x0000001f0a027819 */ /* 0x000fe200000006ff */
[----:B------:R-:W-:-:S03]  /*48f0*/  UMOV UR4, 0x40 ;  /* 0x0000004000047882 */ /* 0x000fc60000000000 */
[----:B------:R-:W-:Y:S01]  /*4900*/  UVIRTCOUNT.DEALLOC.SMPOOL 0x80 ;  /* 0x000000800000784c */ /* 0x000fe20000000000 */
[----:B---3--:R-:W-:Y:S02]  /*4910*/  ULEA UR6, UR6, UR4, 0x18 ;  /* 0x0000000406067291 */ /* 0x008fe4000f8ec0ff */
[----:B------:R-:W-:-:S07]  /*4920*/  ULEA UR4, UR22, UR19, 0x3 ;  /* 0x0000001316047291 */ /* 0x000fce000f8e18ff */
[----:B------:R1:W-:Y:S02]  /*4930*/  @P0 STS.U8 [UR6+0x1c], R0 ;  /* 0x00001c00ff000988 */ /* 0x0003e40008000006 */
[----:B------:R-:W3:Y:S02]  /*4940*/  SYNCS.PHASECHK.TRANS64.TRYWAIT P0, [UR4], R2 ;  /* 0x00000002ff0075a7 */ /* 0x000ee40008001104 */
[----:B-1-3--:R-:W-:Y:S05]  /*4950*/  @!P0 BRA `(.L_x_77) ;  /* 0x0000004c00808947 */ /* 0x00afea0003800000 */
.L_x_194:
[----:B------:R-:W-:-:S04]  /*4960*/  UIADD3 UR4, UPT, UPT, UR22, 0x1, URZ ;  /* 0x0000000116047890 */ /* 0x000fc8000fffe0ff */
[----:B------:R-:W-:-:S04]  /*4970*/  UISETP.NE.AND UP0, UPT, UR4, 0x2, UPT ;  /* 0x000000020400788c */ /* 0x000fc8000bf05270 */
[----:B--2---:R-:W-:Y:S02]  /*4980*/  USEL UR5, URZ, 0x1, UP0 ;  /* 0x00000001ff057887 */ /* 0x004fe40008000000 */
[----:B------:R-:W-:-:S04]  /*4990*/  USEL UR4, UR4, URZ, UP0 ;  /* 0x000000ff04047287 */ /* 0x000fc80008000000 */
[----:B------:R-:W-:Y:S01]  /*49a0*/  ULEA UR4, UR4, UR19, 0x3 ;  /* 0x0000001304047291 */ /* 0x000fe2000f8e18ff */
[----:B-1----:R-:W-:-:S04]  /*49b0*/  LOP3.LUT R2, R10, UR5, RZ, 0x3c, !PT ;  /* 0x000000050a027c12 */ /* 0x002fc8000f8e3cff */
[----:B------:R-:W-:-:S04]  /*49c0*/  SHF.L.U32 R2, R2, 0x1f, RZ ;  /* 0x0000001f02027819 */ /* 0x000fc800000006ff */
[----:B------:R-:W1:Y:S02]  /*49d0*/  SYNCS.PHASECHK.TRANS64.TRYWAIT P0, [UR4], R2 ;  /* 0x00000002ff0075a7 */ /* 0x000e640008001104 */
[----:B-1----:R-:W-:Y:S05]  /*49e0*/  @!P0 BRA `(.L_x_78) ;  /* 0x0000004c00748947 */ /* 0x002fea0003800000 */
.L_x_196:
[----:B------:R-:W-:Y:S01]  /*49f0*/  NOP ;  /* 0x0000000000007918 */ /* 0x000fe20000000000 */
[----:B-1----:R-:W1:Y:S01]  /*4a00*/  LDS R0, [UR6+0x14] ;  /* 0x00001406ff007984 */ /* 0x002e620008000800 */
[----:B------:R-:W-:Y:S01]  /*4a10*/  LOP3.LUT R3, R11, 0xffff, RZ, 0xc0, !PT ;  /* 0x0000ffff0b037812 */ /* 0x000fe200078ec0ff */
[----:B------:R-:W-:-:S03]  /*4a20*/  IMAD.MOV.U32 R2, RZ, RZ, 0xffff ;  /* 0x0000ffffff027424 */ /* 0x000fc600078e00ff */
[----:B------:R-:W-:-:S04]  /*4a30*/  SHF.R.U32.HI R3, RZ, 0x5, R3 ;  /* 0x00000005ff037819 */ /* 0x000fc80000011603 */
[----:B------:R-:W-:-:S04]  /*4a40*/  SHF.L.U32 R2, R2, R3, RZ ;  /* 0x0000000302027219 */ /* 0x000fc800000006ff */
[----:B-1----:R-:W-:-:S04]  /*4a50*/  LOP3.LUT R0, R0, R2, RZ, 0xc0, !PT ;  /* 0x0000000200007212 */ /* 0x002fc800078ec0ff */
[----:B------:R-:W-:Y:S01]  /*4a60*/  ISETP.NE.AND P0, PT, R0, R2, PT ;  /* 0x000000020000720c */ /* 0x000fe20003f05270 */
[----:B------:R-:W-:-:S05]  /*4a70*/  IMAD.MOV.U32 R0, RZ, RZ, 0x1 ;  /* 0x00000001ff007424 */ /* 0x000fca00078e00ff */
[----:B------:R-:W-:-:S07]  /*4a80*/  SHF.L.U32 R0, R0, R3, RZ ;  /* 0x0000000300007219 */ /* 0x000fce00000006ff */
[----:B------:R-:W-:Y:S05]  /*4a90*/  @P0 BRA `(.L_x_79) ;  /* 0x00000000005c0947 */ /* 0x000fea0003800000 */
[----:B------:R-:W1:Y:S02]  /*4aa0*/  LDS R3, [UR6+0x18] ;  /* 0x00001806ff037984 */ /* 0x000e640008000800 */
[----:B-1----:R-:W-:-:S04]  /*4ab0*/  LOP3.LUT R3, R3, R0, RZ, 0xc0, !PT ;  /* 0x0000000003037212 */ /* 0x002fc800078ec0ff */
[----:B------:R-:W-:-:S13]  /*4ac0*/  ISETP.NE.AND P0, PT, R3, R0, PT ;  /* 0x000000000300720c */ /* 0x000fda0003f05270 */
[----:B------:R-:W-:Y:S05]  /*4ad0*/  @P0 BRA `(.L_x_80) ;  /* 0x0000000000400947 */ /* 0x000fea0003800000 */
[----:B------:R-:W-:Y:S01]  /*4ae0*/  R2UR UR4, R2 ;  /* 0x00000000020472ca */ /* 0x000fe200000e0000 */
[----:B------:R-:W1:Y:S01]  /*4af0*/  S2R R3, SR_LANEID ;  /* 0x0000000000037919 */ /* 0x000e620000000000 */
[----:B------:R-:W-:-:S04]  /*4b00*/  LOP3.LUT R0, RZ, R0, RZ, 0x33, !PT ;  /* 0x00000000ff007212 */ /* 0x000fc800078e33ff */
[----:B------:R-:W2:Y:S07]  /*4b10*/  REDUX UR7, R0 ;  /* 0x00000000000773c4 */ /* 0x000eae0000000000 */
[----:B------:R-:W-:-:S03]  /*4b20*/  ULOP3.LUT UR5, URZ, UR4, URZ, 0x33, !UPT ;  /* 0x00000004ff057292 */ /* 0x000fc6000f8e33ff */
[----:B------:R-:W-:Y:S02]  /*4b30*/  VOTEU.ANY UR4, UPT, PT ;  /* 0x0000000000047886 */ /* 0x000fe400038e0100 */
[----:B------:R-:W-:Y:S01]  /*4b40*/  UFLO.U32 UR4, UR4 ;  /* 0x00000004000472bd */ /* 0x000fe200080e0000 */
[----:B------:R-:W-:-:S04]  /*4b50*/  IMAD.U32 R2, RZ, RZ, UR5 ;  /* 0x00000005ff027e24 */ /* 0x000fc8000f8e00ff */
[----:B------:R-:W3:Y:S02]  /*4b60*/  REDUX UR8, R2 ;  /* 0x00000000020873c4 */ /* 0x000ee40000000000 */
[----:B------:R1:W-:Y:S01]  /*4b70*/  UTCATOMSWS.AND URZ, UR5 ;  /* 0x0000000500ff79e3 */ /* 0x0003e20008000000 */
[----:B--2---:R-:W-:Y:S01]  /*4b80*/  IMAD.U32 R0, RZ, RZ, UR7 ;  /* 0x00000007ff007e24 */ /* 0x004fe2000f8e00ff */
[----:B-1----:R-:W-:Y:S01]  /*4b90*/  ISETP.EQ.U32.AND P0, PT, R3, UR4, PT ;  /* 0x0000000403007c0c */ /* 0x002fe2000bf02070 */
[----:B---3--:R-:W-:-:S12]  /*4ba0*/  IMAD.U32 R2, RZ, RZ, UR8 ;  /* 0x00000008ff027e24 */ /* 0x008fd8000f8e00ff */
[----:B------:R1:W-:Y:S04]  /*4bb0*/  @P0 ATOMS.AND RZ, [UR6+0x14], R2 ;  /* 0x00001402ffff098c */ /* 0x0003e8000a800006 */
[----:B------:R1:W-:Y:S01]  /*4bc0*/  @P0 ATOMS.AND RZ, [UR6+0x18], R0 ;  /* 0x00001800ffff098c */ /* 0x0003e2000a800006 */
[----:B------:R-:W-:Y:S05]  /*4bd0*/  BRA `(.L_x_81) ;  /* 0x0000000000147947 */ /* 0x000fea0003800000 */
.L_x_80:
[----:B------:R-:W-:Y:S02]  /*4be0*/  MOV R2, 0x4c00 ;  /* 0x00004c0000027802 */ /* 0x000fe40000000f00 */
[----:B----45:R-:W-:Y:S05]  /*4bf0*/  CALL.REL.NOINC `($__internal_0_$__cuda_sm10x_tcgen05_guardrail_trap_col_being_dealloced_not_returned_by_alloc) ;  /* 0x0000004c00e87944 */ /* 0x030fea0003c00000 */
[----:B------:R-:W-:Y:S05]  /*4c00*/  BRA `(.L_x_81) ;  /* 0x0000000000087947 */ /* 0x000fea0003800000 */
.L_x_79:
[----:B------:R-:W-:Y:S02]  /*4c10*/  MOV R2, 0x4c30 ;  /* 0x00004c3000027802 */ /* 0x000fe40000000f00 */
[----:B----45:R-:W-:Y:S05]  /*4c20*/  CALL.REL.NOINC `($__internal_2_$__cuda_sm10x_tcgen05_guardrail_trap_unallocated_columns_being_dealloced) ;  /* 0x0000004c00f47944 */ /* 0x030fea0003c00000 */
.L_x_81:
[----:B------:R-:W-:Y:S01]  /*4c30*/  NOP ;  /* 0x0000000000007918 */ /* 0x000fe20000000000 */
[----:B------:R-:W-:Y:S05]  /*4c40*/  EXIT ;  /* 0x000000000000794d */ /* 0x000fea0003800000 */
.L_x_65:
[----:B------:R-:W2:Y:S01]  /*4c50*/  LDCU UR5, c[0x0][0x384] ;  /* 0x00007080ff0577ac */ /* 0x000ea20008000800 */
[----:B------:R-:W-:Y:S02]  /*4c60*/  UISETP.NE.OR UP0, UPT, UR15, 0x3, !UP2 ;  /* 0x000000030f00788c */ /* 0x000fe4000d705670 */
[----:B--2---:R-:W-:-:S07]  /*4c70*/  UIADD3 UR5, UPT, UPT, UR5, 0x3f, URZ ;  /* 0x0000003f05057890 */ /* 0x004fce000fffe0ff */
[----:B------:R-:W-:Y:S05]  /*4c80*/  BRA.U UP0, `(.L_x_82) ;  /* 0x0000001500087547 */ /* 0x000fea000b800000 */
[----:B------:R-:W-:Y:S01]  /*4c90*/  USHF.R.S32.HI UR4, URZ, 0x1f, UR5 ;  /* 0x0000001fff047899 */ /* 0x000fe20008011405 */
[----:B------:R-:W2:Y:S01]  /*4ca0*/  S2UR UR6, SR_CgaCtaId ;  /* 0x00000000000679c3 */ /* 0x000ea20000008800 */
[----:B------:R-:W3:Y:S01]  /*4cb0*/  LDCU UR34, c[0x0][0x370] ;  /* 0x00006e00ff2277ac */ /* 0x000ee20008000800 */
[----:B------:R-:W-:Y:S01]  /*4cc0*/  R2UR UR41, R48 ;  /* 0x00000000302972ca */ /* 0x000fe200000e0000 */
[----:B------:R-:W-:Y:S01]  /*4cd0*/  IMAD.MOV.U32 R12, RZ, RZ, 0x1 ;  /* 0x00000001ff0c7424 */ /* 0x000fe200078e00ff */
[----:B------:R-:W-:Y:S01]  /*4ce0*/  R2UR UR40, R49 ;  /* 0x00000000312872ca */ /* 0x000fe200000e0000 */
[----:B------:R-:W-:Y:S01]  /*4cf0*/  ULEA.HI UR4, UR4, UR5, URZ, 0x6 ;  /* 0x0000000504047291 */ /* 0x000fe2000f8f30ff */
[----:B------:R-:W-:Y:S01]  /*4d00*/  IMAD.MOV.U32 R11, RZ, RZ, RZ ;  /* 0x000000ffff0b7224 */ /* 0x000fe200078e00ff */
[----:B------:R-:W3:Y:S01]  /*4d10*/  LDCU.128 UR28, c[0x0][0xb10] ;  /* 0x00016200ff1c77ac */ /* 0x000ee20008000c00 */
[----:B------:R-:W4:Y:S01]  /*4d20*/  LDC.64 R18, c[0x0][0x348] ;  /* 0x0000d200ff127b82 */ /* 0x000f220000000a00 */
[----:B------:R-:W-:Y:S01]  /*4d30*/  IMAD.MOV.U32 R8, RZ, RZ, 0x1000 ;  /* 0x00001000ff087424 */ /* 0x000fe200078e00ff */
[----:B------:R-:W-:Y:S01]  /*4d40*/  USHF.R.S32.HI UR26, URZ, 0x6, UR4 ;  /* 0x00000006ff1a7899 */ /* 0x000fe20008011404 */
[----:B------:R-:W1:Y:S05]  /*4d50*/  LDCU UR33, c[0x0][0x374] ;  /* 0x00006e80ff2177ac */ /* 0x000e6a0008000800 */
[----:B------:R-:W-:Y:S01]  /*4d60*/  IMAD.U32 R0, RZ, RZ, UR26 ;  /* 0x0000001aff007e24 */ /* 0x000fe2000f8e00ff */
[----:B------:R-:W3:Y:S04]  /*4d70*/  LDCU UR4, c[0x0][0xb30] ;  /* 0x00016600ff0477ac */ /* 0x000ee80008000800 */
[-C--:B------:R-:W-:Y:S01]  /*4d80*/  IABS R2, R0.reuse ;  /* 0x0000000000027213 */ /* 0x080fe20000000000 */
[----:B------:R-:W1:Y:S01]  /*4d90*/  LDCU UR18, c[0x0][0xb0c] ;  /* 0x00016180ff1277ac */ /* 0x000e620008000800 */
[----:B------:R-:W-:-:S02]  /*4da0*/  IABS R0, R0 ;  /* 0x0000000000007213 */ /* 0x000fc40000000000 */
[----:B------:R-:W-:Y:S01]  /*4db0*/  R2UR UR25, R2 ;  /* 0x00000000021972ca */ /* 0x000fe200000e0000 */
[----:B------:R-:W-:Y:S01]  /*4dc0*/  UMOV UR22, 0x400 ;  /* 0x0000040000167882 */ /* 0x000fe20000000000 */
[----:B------:R-:W4:Y:S01]  /*4dd0*/  LDC.64 R2, c[0x0][0x888] ;  /* 0x00022200ff027b82 */ /* 0x000f220000000a00 */
[----:B------:R-:W4:Y:S01]  /*4de0*/  LDCU UR46, c[0x0][0xb20] ;  /* 0x00016400ff2e77ac */ /* 0x000f220008000800 */
[----:B------:R-:W-:Y:S01]  /*4df0*/  IMAD.MOV R0, RZ, RZ, -R0 ;  /* 0x000000ffff007224 */ /* 0x000fe200078e0a00 */
[----:B------:R-:W4:Y:S04]  /*4e00*/  LDCU UR32, c[0x0][0x388] ;  /* 0x00007100ff2077ac */ /* 0x000f280008000800 */
[----:B------:R-:W-:Y:S01]  /*4e10*/  R2UR UR42, R0 ;  /* 0x00000000002a72ca */ /* 0x000fe200000e0000 */
[----:B--2---:R-:W-:-:S03]  /*4e20*/  ULEA UR22, UR6, UR22, 0x18 ;  /* 0x0000001606167291 */ /* 0x004fc6000f8ec0ff */
[----:B------:R-:W2:Y:S01]  /*4e30*/  I2F.RP R4, UR25 ;  /* 0x0000001900047d06 */ /* 0x000ea20008209400 */
[----:B---3--:R-:W-:Y:S02]  /*4e40*/  UISETP.NE.AND UP2, UPT, UR4, 0x1, UPT ;  /* 0x000000010400788c */ /* 0x008fe4000bf45270 */
[----:B------:R-:W-:Y:S02]  /*4e50*/  UIMAD.WIDE.U32 UR10, UR34, UR28, URZ ;  /* 0x0000001c220a72a5 */ /* 0x000fe4000f8e00ff */
[----:B-1----:R-:W-:Y:S01]  /*4e60*/  UIMAD.WIDE.U32 UR8, UR33, UR31, URZ ;  /* 0x0000001f210872a5 */ /* 0x002fe2000f8e00ff */
[----:B------:R-:W-:Y:S01]  /*4e70*/  UMOV UR4, URZ ;  /* 0x000000ff00047c82 */ /* 0x000fe20008000000 */
[----:B------:R-:W-:Y:S02]  /*4e80*/  UIADD3 UR35, UPT, UPT, UR22, 0x1e8, URZ ;  /* 0x000001e816237890 */ /* 0x000fe4000fffe0ff */
[----:B------:R-:W-:Y:S02]  /*4e90*/  UISETP.GE.AND UP0, UPT, UR39, 0x1, UPT ;  /* 0x000000012700788c */ /* 0x000fe4000bf06270 */
[----:B------:R-:W-:Y:S01]  /*4ea0*/  UISETP.NE.AND UP0, UPT, UR18, 0x1, UPT ;  /* 0x000000011200788c */ /* 0x000fe2000bf05270 */
[----:B----4-:R-:W-:Y:S01]  /*4eb0*/  ISETP.NE.U32.AND P0, PT, R2, RZ, PT ;  /* 0x000000ff0200720c */ /* 0x010fe20003f05070 */
[----:B------:R-:W-:Y:S01]  /*4ec0*/  UMOV UR38, UR11 ;  /* 0x0000000b00267c82 */ /* 0x000fe20008000000 */
[----:B--2---:R-:W1:Y:S01]  /*4ed0*/  MUFU.RCP R4, R4 ;  /* 0x0000000400047308 */ /* 0x004e620000001000 */
[----:B------:R-:W-:Y:S01]  /*4ee0*/  UMOV UR37, UR9 ;  /* 0x0000000900257c82 */ /* 0x000fe20008000000 */
[----:B------:R-:W-:Y:S01]  /*4ef0*/  ISETP.NE.AND.EX P0, PT, R3, RZ, PT, P0 ;  /* 0x000000ff0300720c */ /* 0x000fe20003f05300 */
[----:B------:R-:W-:Y:S01]  /*4f00*/  UISETP.NE.AND UP0, UPT, UR30, 0x1, UPT ;  /* 0x000000011e00788c */ /* 0x000fe2000bf05270 */
[----:B------:R-:W2:Y:S01]  /*4f10*/  LDC.64 R2, c[0x0][0x890] ;  /* 0x00022400ff027b82 */ /* 0x000ea20000000a00 */
[----:B------:R-:W-:Y:S01]  /*4f20*/  UMOV UR24, URZ ;  /* 0x000000ff00187c82 */ /* 0x000fe20008000000 */
[----:B------:R-:W-:-:S02]  /*4f30*/  UPLOP3.LUT UP1, UPT, UPT, UPT, UPT, 0x40, 0x4 ;  /* 0x000000000004789c */ /* 0x000fc40003f2e870 */
[----:B------:R-:W-:Y:S01]  /*4f40*/  UISETP.NE.AND UP6, UPT, UR39, 0x1, UPT ;  /* 0x000000012700788c */ /* 0x000fe2000bfc5270 */
[----:B------:R-:W3:Y:S01]  /*4f50*/  LDCU.64 UR16, c[0x0][0xb28] ;  /* 0x00016500ff1077ac */ /* 0x000ee20008000a00 */
[----:B------:R-:W-:Y:S02]  /*4f60*/  UPRMT UR35, URZ, 0x654, UR35 ;  /* 0x00000654ff237896 */ /* 0x000fe40008000023 */
[----:B------:R-:W-:Y:S01]  /*4f70*/  USHF.R.U32.HI UR38, URZ, UR29, UR38 ;  /* 0x0000001dff267299 */ /* 0x000fe20008011626 */
[----:B-1----:R-:W-:Y:S01]  /*4f80*/  VIADD R4, R4, 0xffffffe ;  /* 0x0ffffffe04047836 */ /* 0x002fe20000000000 */
[----:B------:R-:W-:Y:S02]  /*4f90*/  USHF.R.U32.HI UR37, URZ, UR46, UR37 ;  /* 0x0000002eff257299 */ /* 0x000fe40008011625 */
[----:B------:R-:W-:Y:S02]  /*4fa0*/  UISETP.NE.AND UP0, UPT, UR32, URZ, UPT ;  /* 0x000000ff2000728c */ /* 0x000fe4000bf05270 */
[----:B------:R-:W-:Y:S01]  /*4fb0*/  UISETP.NE.AND UP5, UPT, UR26, URZ, UPT ;  /* 0x000000ff1a00728c */ /* 0x000fe2000bfa5270 */
[----:B------:R-:W1:Y:S01]  /*4fc0*/  F2I.FTZ.U32.TRUNC.NTZ R4, R4 ;  /* 0x0000000400047305 */ /* 0x000e62000021f000 */
[----:B------:R-:W-:Y:S01]  /*4fd0*/  VOTEU.ANY UP4, P0 ;  /* 0x0000000000ff7886 */ /* 0x000fe20000080100 */
[----:B-1----:R-:W-:-:S13]  /*4fe0*/  R2UR UR5, R4 ;  /* 0x00000000040572ca */ /* 0x002fda00000e0000 */
[----:B------:R-:W-:-:S04]  /*4ff0*/  UIADD3 UR6, UPT, UPT, URZ, -UR5, URZ ;  /* 0x80000005ff067290 */ /* 0x000fc8000fffe0ff */
[----:B------:R-:W-:-:S04]  /*5000*/  UIMAD UR6, UR6, UR25, URZ ;  /* 0x00000019060672a4 */ /* 0x000fc8000f8e02ff */
[----:B------:R-:W-:-:S07]  /*5010*/  UIMAD.WIDE.U32 UR6, UR5, UR6, UR4 ;  /* 0x00000006050672a5 */ /* 0x000fce000f8e0004 */
[----:B--23--:R-:W-:-:S05]  /*5020*/  UMOV UR36, UR7 ;  /* 0x0000000700247c82 */ /* 0x00cfca0008000000 */
.L_x_91:
[----:B------:R-:W-:Y:S04]  /*5030*/  SHF.L.U32 R4, R11, 0x1f, RZ ;  /* 0x0000001f0b047819 */ /* 0x000fe800000006ff */
[----:B-1----:R-:W1:Y:S02]  /*5040*/  SYNCS.PHASECHK.TRANS64.TRYWAIT P0, [UR22+0x1e0], R4 ;  /* 0x0001e004ff0075a7 */ /* 0x002e640008001116 */
[----:B-1----:R-:W-:Y:S05]  /*5050*/  @!P0 BRA `(.L_x_83) ;  /* 0x0000004400f08947 */ /* 0x002fea0003800000 */
.L_x_198:
[----:B-1----:R-:W1:Y:S01]  /*5060*/  LDS.128 R4, [UR22+0x220] ;  /* 0x00022016ff047984 */ /* 0x002e620008000c00 */
[----:B------:R-:W-:Y:S01]  /*5070*/  @!PT LDS RZ, [RZ] ;  /* 0x00000000fffff984 */ /* 0x000fe20000000800 */
[----:B------:R-:W-:Y:S01]  /*5080*/  @!PT LDS RZ, [RZ] ;  /* 0x00000000fffff984 */ /* 0x000fe20000000800 */
[----:B------:R-:W-:Y:S01]  /*5090*/  @!PT LDS RZ, [RZ] ;  /* 0x00000000fffff984 */ /* 0x000fe20000000800 */
[----:B------:R-:W-:Y:S01]  /*50a0*/  @!PT LDS RZ, [RZ] ;  /* 0x00000000fffff984 */ /* 0x000fe20000000800 */
[----:B------:R2:W-:Y:S06]  /*50b0*/  MEMBAR.ALL.CTA ;  /* 0x0000000000007992 */ /* 0x0005ec0000008000 */
[----:B--2---:R-:W2:Y:S02]  /*50c0*/  FENCE.VIEW.ASYNC.S ;  /* 0x00000000000073c6 */ /* 0x004ea40000000000 */
[----:B--2---:R-:W-:Y:S01]  /*50d0*/  SYNCS.ARRIVE.TRANS64.RED.A1T0 RZ, [UR35], RZ ;  /* 0x000000ffffff79a7 */ /* 0x004fe20008100423 */
[----:B-1----:R-:W-:Y:S11]  /*50e0*/  LOP3.LUT P0, RZ, R6, 0x1, RZ, 0xc0, !PT ;  /* 0x0000000106ff7812 */ /* 0x002ff6000780c0ff */
[----:B------:R-:W-:Y:S02]  /*50f0*/  @!UPT UIADD3 URZ, UPT, UPT, URZ, URZ, URZ ;  /* 0x000000fffffff290 */ /* 0x000fe4000fffe0ff */
[----:B------:R-:W-:Y:S01]  /*5100*/  VOTEU.ANY UP0, P0 ;  /* 0x0000000000ff7886 */ /* 0x000fe20000000100 */
[----:B------:R-:W-:Y:S11]  /*5110*/  PLOP3.LUT P0, PT, PT, PT, UP0, 0x80, 0x8 ;  /* 0x000000000008781c */ /* 0x000ff60003f0f008 */
[----:B------:R-:W-:Y:S02]  /*5120*/  @!UPT UIADD3 URZ, UPT, UPT, URZ, URZ, URZ ;  /* 0x000000fffffff290 */ /* 0x000fe4000fffe0ff */
[----:B------:R-:W-:Y:S02]  /*5130*/  @P0 MOV R9, R4 ;  /* 0x0000000400090202 */ /* 0x000fe40000000f00 */
[----:B------:R-:W-:Y:S02]  /*5140*/  @P0 LOP3.LUT R0, R5, 0xffff, RZ, 0xc0, !PT ;  /* 0x0000ffff05000812 */ /* 0x000fe400078ec0ff */
[----:B------:R-:W-:Y:S02]  /*5150*/  @P0 R2UR UR5, R9 ;  /* 0x00000000090502ca */ /* 0x000fe400000e0000 */
[----:B------:R-:W-:Y:S11]  /*5160*/  @P0 R2UR UR4, R0 ;  /* 0x00000000000402ca */ /* 0x000ff600000e0000 */
[----:B------:R-:W-:Y:S02]  /*5170*/  @UP0 UMOV UR15, UR5 ;  /* 0x00000005000f0c82 */ /* 0x000fe40008000000 */
[----:B------:R-:W-:Y:S01]  /*5180*/  @UP0 UMOV UR14, UR4 ;  /* 0x00000004000e0c82 */ /* 0x000fe20008000000 */
[----:B------:R-:W-:Y:S09]  /*5190*/  UISETP.GE.AND UP0, UPT, UR39, 0x1, UPT ;  /* 0x000000012700788c */ /* 0x000ff2000bf06270 */
[----:B------:R-:W-:Y:S05]  /*51a0*/  BRA.U !UP0, `(.L_x_84) ;  /* 0x0000000108b47547 */ /* 0x000fea000b800000 */
[----:B------:R-:W-:Y:S02]  /*51b0*/  UIMAD.WIDE.U32 UR8, UR14, UR31, URZ ;  /* 0x0000001f0e0872a5 */ /* 0x000fe4000f8e00ff */
[----:B------:R-:W-:Y:S02]  /*51c0*/  UP2UR UR19, UPR, URZ, 0x2 ;  /* 0x00000002ff137883 */ /* 0x000fe40008000000 */
[----:B------:R-:W-:Y:S02]  /*51d0*/  UISETP.NE.AND UP1, UPT, UR30, 0x1, UPT ;  /* 0x000000011e00788c */ /* 0x000fe4000bf25270 */
[----:B------:R-:W-:Y:S02]  /*51e0*/  UIMAD.WIDE.U32 UR10, UR15, UR28, URZ ;  /* 0x0000001c0f0a72a5 */ /* 0x000fe4000f8e00ff */
[----:B------:R-:W-:Y:S02]  /*51f0*/  USEL UR4, UR33, UR37, !UP1 ;  /* 0x0000002521047287 */ /* 0x000fe4000c800000 */
[----:B------:R-:W-:Y:S02]  /*5200*/  UISETP.NE.AND UP0, UPT, UR18, 0x1, UPT ;  /* 0x000000011200788c */ /* 0x000fe4000bf05270 */
[----:B------:R-:W-:Y:S02]  /*5210*/  UIMAD.WIDE.U32 UR12, UR4, UR16, URZ ;  /* 0x00000010040c72a5 */ /* 0x000fe4000f8e00ff */
[----:B------:R-:W-:Y:S01]  /*5220*/  USEL UR7, UR34, UR38, !UP0 ;  /* 0x0000002622077287 */ /* 0x000fe2000c000000 */
[----:B------:R-:W-:Y:S02]  /*5230*/  UMOV UR5, UR9 ;  /* 0x0000000900057c82 */ /* 0x000fe40008000000 */
[----:B------:R-:W-:Y:S02]  /*5240*/  USHF.R.U32.HI UR6, URZ, UR46, UR5 ;  /* 0x0000002eff067299 */ /* 0x000fe40008011605 */
[----:B------:R-:W-:Y:S02]  /*5250*/  UIMAD.WIDE.U32 UR20, UR7, UR16, URZ ;  /* 0x00000010071472a5 */ /* 0x000fe4000f8e00ff */
[----:B------:R-:W-:Y:S02]  /*5260*/  USEL UR6, UR14, UR6, !UP1 ;  /* 0x000000060e067287 */ /* 0x000fe4000c800000 */
[----:B------:R-:W-:Y:S01]  /*5270*/  UISETP.NE.AND UP1, UPT, UR19, URZ, UPT ;  /* 0x000000ff1300728c */ /* 0x000fe2000bf25270 */
[----:B------:R-:W-:Y:S01]  /*5280*/  UMOV UR5, UR11 ;  /* 0x0000000b00057c82 */ /* 0x000fe20008000000 */
[----:B------:R-:W-:Y:S02]  /*5290*/  UIMAD.WIDE.U32 UR10, UR6, UR16, URZ ;  /* 0x00000010060a72a5 */ /* 0x000fe4000f8e00ff */
[----:B------:R-:W-:Y:S03]  /*52a0*/  USHF.R.U32.HI UR8, URZ, UR29, UR5 ;  /* 0x0000001dff087299 */ /* 0x000fe60008011605 */
[----:B------:R-:W-:Y:S02]  /*52b0*/  UMOV UR5, UR13 ;  /* 0x0000000d00057c82 */ /* 0x000fe40008000000 */
[----:B------:R-:W-:Y:S03]  /*52c0*/  @UP6 USHF.R.U32.HI UR4, URZ, UR17, UR5 ;  /* 0x00000011ff046299 */ /* 0x000fe60008011605 */
[----:B------:R-:W-:Y:S01]  /*52d0*/  UMOV UR5, UR21 ;  /* 0x0000001500057c82 */ /* 0x000fe20008000000 */
[----:B------:R-:W-:Y:S02]  /*52e0*/  UIMAD UR4, UR39, UR4, URZ ;  /* 0x00000004270472a4 */ /* 0x000fe4000f8e02ff */
[----:B------:R-:W-:Y:S02]  /*52f0*/  @UP6 USHF.R.U32.HI UR7, URZ, UR17, UR5 ;  /* 0x00000011ff076299 */ /* 0x000fe40008011605 */
[----:B------:R-:W-:Y:S02]  /*5300*/  USEL UR5, UR15, UR8, !UP0 ;  /* 0x000000080f057287 */ /* 0x000fe4000c000000 */
[----:B------:R-:W-:Y:S02]  /*5310*/  UIMAD UR8, UR39, UR7, URZ ;  /* 0x00000007270872a4 */ /* 0x000fe4000f8e02ff */
[----:B------:R-:W-:Y:S03]  /*5320*/  UISETP.GE.AND UP0, UPT, UR6, UR4, UPT ;  /* 0x000000040600728c */ /* 0x000fe6000bf06270 */
[----:B------:R-:W-:Y:S01]  /*5330*/  UMOV UR4, UR11 ;  /* 0x0000000b00047c82 */ /* 0x000fe20008000000 */
[----:B------:R-:W-:Y:S02]  /*5340*/  UISETP.GE.OR UP0, UPT, UR5, UR8, UP0 ;  /* 0x000000080500728c */ /* 0x000fe40008706670 */
[----:B------:R-:W-:Y:S02]  /*5350*/  USHF.R.U32.HI UR4, URZ, UR17, UR4 ;  /* 0x00000011ff047299 */ /* 0x000fe40008011604 */
[----:B------:R-:W-:Y:S02]  /*5360*/  UIMAD.WIDE.U32 UR8, UR5, UR16, URZ ;  /* 0x00000010050872a5 */ /* 0x000fe4000f8e00ff */
[----:B------:R-:W-:Y:S04]  /*5370*/  USEL UR10, UR6, UR4, !UP6 ;  /* 0x00000004060a7287 */ /* 0x000fe8000f000000 */
[----:B------:R-:W-:Y:S01]  /*5380*/  UIADD3 UR11, UPT, UPT, -UR10, URZ, URZ ;  /* 0x000000ff0a0b7290 */ /* 0x000fe2000fffe1ff */
[----:B------:R-:W-:Y:S02]  /*5390*/  @!UP0 UMOV UR4, UR9 ;  /* 0x0000000900048c82 */ /* 0x000fe40008000000 */
[----:B------:R-:W-:Y:S02]  /*53a0*/  @!UP0 USHF.R.U32.HI UR4, URZ, UR17, UR4 ;  /* 0x00000011ff048299 */ /* 0x000fe40008011604 */
[----:B------:R-:W-:Y:S02]  /*53b0*/  UIMAD UR8, UR39, UR11, UR6 ;  /* 0x0000000b270872a4 */ /* 0x000fe4000f8e0206 */
[----:B------:R-:W-:Y:S04]  /*53c0*/  @!UP0 USEL UR4, UR5, UR4, !UP6 ;  /* 0x0000000405048287 */ /* 0x000fe8000f000000 */
[----:B------:R-:W-:Y:S02]  /*53d0*/  @!UP0 UIMAD UR8, UR7, UR8, UR4 ;  /* 0x00000008070882a4 */ /* 0x000fe4000f8e0204 */
[----:B------:R-:W-:Y:S02]  /*53e0*/  @!UP0 UIADD3 UR9, UPT, UPT, UR10, -UR4, URZ ;  /* 0x800000040a098290 */ /* 0x000fe4000fffe0ff */
[----:B------:R-:W-:Y:S02]  /*53f0*/  UIADD3 UR4, UPT, UPT, -UR5, URZ, URZ ;  /* 0x000000ff05047290 */ /* 0x000fe4000fffe1ff */
[----:B------:R-:W-:Y:S02]  /*5400*/  UIADD3 UR7, UPT, UPT, -UR6, URZ, URZ ;  /* 0x000000ff06077290 */ /* 0x000fe4000fffe1ff */
[----:B------:R-:W-:Y:S02]  /*5410*/  @!UP0 UIMAD UR6, UR9, UR39, UR5 ;  /* 0x00000027090682a4 */ /* 0x000fe4000f8e0205 */
[----:B------:R-:W-:Y:S02]  /*5420*/  UIMAD UR15, UR18, UR4, UR15 ;  /* 0x00000004120f72a4 */ /* 0x000fe4000f8e020f */
[----:B------:R-:W-:Y:S01]  /*5430*/  UIMAD UR4, UR30, UR7, UR14 ;  /* 0x000000071e0472a4 */ /* 0x000fe2000f8e020e */
[----:B------:R-:W-:Y:S02]  /*5440*/  @!UP0 UMOV UR5, UR8 ;  /* 0x0000000800058c82 */ /* 0x000fe40008000000 */
[----:B------:R-:W-:Y:S02]  /*5450*/  UIMAD UR15, UR5, UR18, UR15 ;  /* 0x00000012050f72a4 */ /* 0x000fe4000f8e020f */
[----:B------:R-:W-:Y:S11]  /*5460*/  UIMAD UR14, UR6, UR30, UR4 ;  /* 0x0000001e060e72a4 */ /* 0x000ff6000f8e0204 */
[----:B------:R-:W-:Y:S01]  /*5470*/  @!UPT UIADD3 URZ, UPT, UPT, URZ, URZ, URZ ;  /* 0x000000fffffff290 */ /* 0x000fe2000fffe0ff */
.L_x_84:
[----:B------:R-:W1:Y:S01]  /*5480*/  @!UP2 LDCU.128 UR8, c[0x0][0xb10] ;  /* 0x00016200ff08a7ac */ /* 0x000e620008000c00 */
[----:B------:R-:W-:Y:S04]  /*5490*/  MOV R0, UR23 ;  /* 0x0000001700007c02 */ /* 0x000fe80008000f00 */
[----:B------:R-:W-:Y:S01]  /*54a0*/  IABS R0, R0 ;  /* 0x0000000000007213 */ /* 0x000fe20000000000 */
[----:B------:R-:W2:Y:S01]  /*54b0*/  @!UP2 LDCU UR5, c[0x0][0xb0c] ;  /* 0x00016180ff05a7ac */ /* 0x000ea20008000800 */
[----:B-1----:R-:W-:Y:S07]  /*54c0*/  UIMAD.WIDE.U32 UR6, UR15, UR8, URZ ;  /* 0x000000080f0672a5 */ /* 0x002fee000f8e00ff */
[----:B------:R-:W-:Y:S01]  /*54d0*/  @!UP2 UMOV UR4, UR7 ;  /* 0x000000070004ac82 */ /* 0x000fe20008000000 */
[----:B--2---:R-:W-:Y:S02]  /*54e0*/  @!UP2 UISETP.NE.AND UP0, UPT, UR5, 0x1, UPT ;  /* 0x000000010500a88c */ /* 0x004fe4000bf05270 */
[----:B------:R-:W-:Y:S02]  /*54f0*/  @!UP2 USHF.R.U32.HI UR4, URZ, UR9, UR4 ;  /* 0x00000009ff04a299 */ /* 0x000fe40008011604 */
[----:B------:R-:W-:Y:S02]  /*5500*/  UIMAD.WIDE.U32 UR6, UR14, UR11, URZ ;  /* 0x0000000b0e0672a5 */ /* 0x000fe4000f8e00ff */
[----:B------:R-:W-:Y:S02]  /*5510*/  @!UP2 USEL UR8, UR15, UR4, !UP0 ;  /* 0x000000040f08a287 */ /* 0x000fe4000c000000 */
[----:B------:R-:W-:Y:S03]  /*5520*/  @!UP2 UISETP.NE.AND UP0, UPT, UR10, 0x1, UPT ;  /* 0x000000010a00a88c */ /* 0x000fe6000bf05270 */
[----:B------:R-:W-:Y:S02]  /*5530*/  @!UP2 UMOV UR6, UR7 ;  /* 0x000000070006ac82 */ /* 0x000fe40008000000 */
[----:B------:R-:W1:Y:S02]  /*5540*/  @!UP2 LDCU UR4, c[0x0][0xb20] ;  /* 0x00016400ff04a7ac */ /* 0x000e640008000800 */
[----:B-1----:R-:W-:Y:S04]  /*5550*/  @!UP2 USHF.R.U32.HI UR6, URZ, UR4, UR6 ;  /* 0x00000004ff06a299 */ /* 0x002fe80008011606 */
[----:B------:R-:W-:Y:S04]  /*5560*/  @!UP2 USEL UR6, UR14, UR6, !UP0 ;  /* 0x000000060e06a287 */ /* 0x000fe8000c000000 */
[----:B------:R-:W-:Y:S02]  /*5570*/  @!UP2 UIADD3 UR4, UPT, UPT, -UR8, UR6, URZ ;  /* 0x000000060804a290 */ /* 0x000fe4000fffe1ff */
[----:B------:R-:W-:Y:S02]  /*5580*/  @!UP2 UIADD3 UR6, UPT, UPT, UR8, -UR6, URZ ;  /* 0x800000060806a290 */ /* 0x000fe4000fffe0ff */
[----:B------:R-:W-:Y:S02]  /*5590*/  @!UP2 UIMAD UR15, UR4, UR5, UR15 ;  /* 0x00000005040fa2a4 */ /* 0x000fe4000f8e020f */
[----:B------:R-:W-:Y:S01]  /*55a0*/  @!UP2 UIMAD UR14, UR6, UR10, UR14 ;  /* 0x0000000a060ea2a4 */ /* 0x000fe2000f8e020e */
[----:B------:R-:W-:Y:S11]  /*55b0*/  BRA.U UP1, `(.L_x_85) ;  /* 0x0000000101107547 */ /* 0x000ff6000b800000 */
[----:B------:R-:W-:Y:S04]  /*55c0*/  MOV R10, UR43 ;  /* 0x0000002b000a7c02 */ /* 0x000fe80008000f00 */
[----:B------:R-:W-:Y:S04]  /*55d0*/  SHF.L.U32 R10, R10, 0x1f, RZ ;  /* 0x0000001f0a0a7819 */ /* 0x000fe800000006ff */
[----:B------:R-:W1:Y:S02]  /*55e0*/  SYNCS.PHASECHK.TRANS64.TRYWAIT P1, [UR22+0x1d8], R10 ;  /* 0x0001d80aff0075a7 */ /* 0x000e640008021116 */
[----:B-1----:R-:W-:Y:S05]  /*55f0*/  @!P1 BRA `(.L_x_86) ;  /* 0x0000004000a09947 */ /* 0x002fea0003800000 */
.L_x_85:
[----:B------:R-:W-:Y:S01]  /*5600*/  UISETP.NE.AND UP1, UPT, UR32, URZ, UPT ;  /* 0x000000ff2000728c */ /* 0x000fe2000bf25270 */
[----:B------:R-:W-:Y:S01]  /*5610*/  R2UR UR4, R0 ;  /* 0x00000000000472ca */ /* 0x000fe200000e0000 */
[----:B------:R-:W-:Y:S01]  /*5620*/  USHF.L.U32 UR11, UR27, 0x6, URZ ;  /* 0x000000061b0b7899 */ /* 0x000fe200080006ff */
[----:B-1----:R-:W-:Y:S05]  /*5630*/  IMAD.U32 R10, RZ, RZ, UR32 ;  /* 0x00000020ff0a7e24 */ /* 0x002fea000f8e00ff */
[----:B------:R-:W-:Y:S04]  /*5640*/  IABS R10, R10 ;  /* 0x0000000a000a7213 */ /* 0x000fe80000000000 */
[----:B------:R-:W1:Y:S02]  /*5650*/  I2F.RP R14, R10 ;  /* 0x0000000a000e7306 */ /* 0x000e640000209400 */
[----:B------:R-:W-:Y:S07]  /*5660*/  UIMAD.WIDE.U32 UR6, UR36, UR4, URZ ;  /* 0x00000004240672a5 */ /* 0x000fee000f8e00ff */
[----:B------:R-:W-:Y:S02]  /*5670*/  UMOV UR12, UR7 ;  /* 0x00000007000c7c82 */ /* 0x000fe40008000000 */
[----:B------:R-:W-:Y:S04]  /*5680*/  UIMAD UR4, UR12, UR42, UR4 ;  /* 0x0000002a0c0472a4 */ /* 0x000fe8000f8e0204 */
[----:B------:R-:W-:Y:S01]  /*5690*/  UISETP.GT.U32.AND UP0, UPT, UR25, UR4, UPT ;  /* 0x000000041900728c */ /* 0x000fe2000bf04070 */
[----:B-1----:R-:W1:Y:S10]  /*56a0*/  MUFU.RCP R14, R14 ;  /* 0x0000000e000e7308 */ /* 0x002e740000001000 */
[----:B------:R-:W-:Y:S02]  /*56b0*/  @!UP0 UIADD3 UR4, UPT, UPT, UR4, -UR25, URZ ;  /* 0x8000001904048290 */ /* 0x000fe4000fffe0ff */
[----:B------:R-:W-:Y:S02]  /*56c0*/  @!UP0 UIADD3 UR12, UPT, UPT, UR12, 0x1, URZ ;  /* 0x000000010c0c8890 */ /* 0x000fe4000fffe0ff */
[----:B------:R-:W-:Y:S02]  /*56d0*/  UISETP.GE.U32.AND UP0, UPT, UR4, UR25, UPT ;  /* 0x000000190400728c */ /* 0x000fe4000bf06070 */
[----:B------:R-:W-:Y:S01]  /*56e0*/  ULOP3.LUT UR4, UR23, UR26, URZ, 0x3c, !UPT ;  /* 0x0000001a17047292 */ /* 0x000fe2000f8e3cff */
[----:B-1----:R-:W-:Y:S04]  /*56f0*/  VIADD R14, R14, 0xffffffe ;  /* 0x0ffffffe0e0e7836 */ /* 0x002fe80000000000 */
[----:B------:R-:W1:Y:S04]  /*5700*/  F2I.FTZ.U32.TRUNC.NTZ R15, R14 ;  /* 0x0000000e000f7305 */ /* 0x000e68000021f000 */
[----:B------:R-:W-:Y:S02]  /*5710*/  @UP0 UIADD3 UR12, UPT, UPT, UR12, 0x1, URZ ;  /* 0x000000010c0c0890 */ /* 0x000fe4000fffe0ff */
[----:B------:R-:W-:Y:S01]  /*5720*/  UISETP.GE.AND UP0, UPT, UR4, URZ, UPT ;  /* 0x000000ff0400728c */ /* 0x000fe2000bf06270 */
[--C-:B-1----:R-:W-:Y:S10]  /*5730*/  IMAD.MOV R9, RZ, RZ, -R15.reuse ;  /* 0x000000ffff097224 */ /* 0x102ff400078e0a0f */
[----:B------:R-:W-:Y:S01]  /*5740*/  @!UP0 UIADD3 UR12, UPT, UPT, -UR12, URZ, URZ ;  /* 0x000000ff0c0c8290 */ /* 0x000fe2000fffe1ff */
[----:B------:R-:W-:Y:S01]  /*5750*/  IMAD.MOV.U32 R14, RZ, RZ, RZ ;  /* 0x000000ffff0e7224 */ /* 0x000fe200078e00ff */
[----:B------:R-:W-:Y:S01]  /*5760*/  @!UP5 ULOP3.LUT UR12, URZ, UR26, URZ, 0x33, !UPT ;  /* 0x0000001aff0cd292 */ /* 0x000fe2000f8e33ff */
[----:B------:R-:W-:Y:S03]  /*5770*/  IMAD R9, R9, R10, RZ ;  /* 0x0000000a09097224 */ /* 0x000fe600078e02ff */
[----:B------:R-:W-:Y:S01]  /*5780*/  ULOP3.LUT UR4, UR12, UR32, URZ, 0x3c, !UPT ;  /* 0x000000200c047292 */ /* 0x000fe2000f8e3cff */
[----:B------:R-:W-:Y:S01]  /*5790*/  IMAD.HI.U32 R15, R15, R9, R14 ;  /* 0x000000090f0f7227 */ /* 0x000fe200078e000e */
[----:B------:R-:W-:Y:S02]  /*57a0*/  MOV R0, UR12 ;  /* 0x0000000c00007c02 */ /* 0x000fe40008000f00 */
[----:B------:R-:W-:Y:S02]  /*57b0*/  UISETP.GE.AND UP0, UPT, UR4, URZ, UPT ;  /* 0x000000ff0400728c */ /* 0x000fe4000bf06270 */
[----:B------:R-:W-:Y:S01]  /*57c0*/  IABS R0, R0 ;  /* 0x0000000000007213 */ /* 0x000fe20000000000 */
[----:B------:R-:W-:Y:S04]  /*57d0*/  UIADD3 UR4, UPT, UPT, -UR12, URZ, URZ ;  /* 0x000000ff0c047290 */ /* 0x000fe8000fffe1ff */
[----:B------:R-:W-:Y:S01]  /*57e0*/  IMAD.HI.U32 R15, R15, R0, RZ ;  /* 0x000000000f0f7227 */ /* 0x000fe200078e00ff */
[----:B------:R-:W-:Y:S03]  /*57f0*/  UIMAD UR4, UR26, UR4, UR23 ;  /* 0x000000041a0472a4 */ /* 0x000fe6000f8e0217 */
[----:B------:R-:W-:Y:S01]  /*5800*/  IMAD.MOV R9, RZ, RZ, -R15 ;  /* 0x000000ffff097224 */ /* 0x000fe200078e0a0f */
[----:B------:R-:W-:Y:S03]  /*5810*/  USHF.L.U32 UR10, UR4, 0x6, URZ ;  /* 0x00000006040a7899 */ /* 0x000fe600080006ff */
[C---:B------:R-:W-:Y:S05]  /*5820*/  IMAD R0, R10.reuse, R9, R0 ;  /* 0x000000090a007224 */ /* 0x040fea00078e0200 */
[----:B------:R-:W-:Y:S11]  /*5830*/  ISETP.GT.U32.AND P1, PT, R10, R0, PT ;  /* 0x000000000a00720c */ /* 0x000ff60003f24070 */
[----:B------:R-:W-:Y:S02]  /*5840*/  @!UPT UIADD3 URZ, UPT, UPT, URZ, URZ, URZ ;  /* 0x000000fffffff290 */ /* 0x000fe4000fffe0ff */
[-C--:B------:R-:W-:Y:S01]  /*5850*/  @!P1 IADD3 R0, PT, PT, R0, -R10.reuse, RZ ;  /* 0x8000000a00009210 */ /* 0x080fe20007ffe0ff */
[----:B------:R-:W-:Y:S01]  /*5860*/  @!P1 VIADD R15, R15, 0x1 ;  /* 0x000000010f0f9836 */ /* 0x000fe20000000000 */
[----:B------:R-:W-:Y:S02]  /*5870*/  ISETP.NE.U32.AND P1, PT, R2, RZ, PT ;  /* 0x000000ff0200720c */ /* 0x000fe40003f25070 */
[----:B------:R-:W-:Y:S02]  /*5880*/  ISETP.GE.U32.AND P2, PT, R0, R10, PT ;  /* 0x0000000a0000720c */ /* 0x000fe40003f46070 */
[----:B------:R-:W-:Y:S11]  /*5890*/  ISETP.NE.AND.EX P1, PT, R3, RZ, PT, P1 ;  /* 0x000000ff0300720c */ /* 0x000ff60003f25310 */
[----:B------:R-:W-:Y:S02]  /*58a0*/  @P2 IADD3 R15, PT, PT, R15, 0x1, RZ ;  /* 0x000000010f0f2810 */ /* 0x000fe40007ffe0ff */
[----:B------:R-:W-:Y:S02]  /*58b0*/  ISETP.NE.U32.AND P2, PT, R2, RZ, PT ;  /* 0x000000ff0200720c */ /* 0x000fe40003f45070 */
[----:B------:R-:W-:Y:S02]  /*58c0*/  R2UR UR13, R15 ;  /* 0x000000000f0d72ca */ /* 0x000fe400000e0000 */
[----:B------:R-:W-:Y:S11]  /*58d0*/  ISETP.NE.AND.EX P2, PT, R3, RZ, PT, P2 ;  /* 0x000000ff0300720c */ /* 0x000ff60003f45320 */
[----:B------:R-:W-:Y:S02]  /*58e0*/  @!UP0 UIADD3 UR13, UPT, UPT, -UR13, URZ, URZ ;  /* 0x000000ff0d0d8290 */ /* 0x000fe4000fffe1ff */
[----:B------:R-:W-:Y:S04]  /*58f0*/  @!UP1 ULOP3.LUT UR13, URZ, UR32, URZ, 0x33, !UPT ;  /* 0x00000020ff0d9292 */ /* 0x000fe8000f8e33ff */
[----:B------:R-:W-:Y:S04]  /*5900*/  UIADD3 UR5, UPT, UPT, -UR13, URZ, URZ ;  /* 0x000000ff0d057290 */ /* 0x000fe8000fffe1ff */
[----:B------:R-:W-:Y:S01]  /*5910*/  UIMAD UR12, UR32, UR5, UR12 ;  /* 0x00000005200c72a4 */ /* 0x000fe2000f8e020c */
[----:B------:R-:W-:Y:S11]  /*5920*/  @!P2 BRA `(.L_x_87) ;  /* 0x000000000030a947 */ /* 0x000ff60003800000 */
[----:B------:R-:W-:Y:S01]  /*5930*/  UPLOP3.LUT UP3, UPT, UPT, UPT, UP4, 0x80, 0x8 ;  /* 0x000000000008789c */ /* 0x000fe20003f6f040 */
[----:B------:R-:W-:Y:S01]  /*5940*/  HFMA2 R55, -RZ, RZ, 0, 5.9604644775390625e-08 ;  /* 0x00000001ff377431 */ /* 0x000fe200000001ff */
[----:B------:R-:W1:Y:S04]  /*5950*/  LDCU.64 UR4, c[0x0][0x358] ;  /* 0x00006b00ff0477ac */ /* 0x000e680008000a00 */
[----:B------:R-:W-:Y:S11]  /*5960*/  PLOP3.LUT P2, PT, PT, PT, UP3, 0x80, 0x8 ;  /* 0x000000000008781c */ /* 0x000ff60003f4f038 */
[----:B------:R-:W-:Y:S02]  /*5970*/  @!UPT UIADD3 URZ, UPT, UPT, URZ, URZ, URZ ;  /* 0x000000fffffff290 */ /* 0x000fe4000fffe0ff */
[----:B------:R-:W2:Y:S01]  /*5980*/  @P2 LDC.64 R14, c[0x0][0x888] ;  /* 0x00022200ff0e2b82 */ /* 0x000ea20000000a00 */
[----:B------:R-:W-:Y:S04]  /*5990*/  @P2 IMAD R0, R16, R2, RZ ;  /* 0x0000000210002224 */ /* 0x000fe800078e02ff */
[----:B--2---:R-:W-:Y:S01]  /*59a0*/  @P2 IMAD.WIDE R14, R0, 0x4, R14 ;  /* 0x00000004000e2825 */ /* 0x004fe200078e020e */
[----:B------:R-:W-:Y:S04]  /*59b0*/  MOV R0, 0x1 ;  /* 0x0000000100007802 */ /* 0x000fe80000000f00 */
[----:B-1---5:R1:W5:Y:S01]  /*59c0*/  @P2 LDG.E R26, desc[UR4][R14.64] ;  /* 0x000000040e1a2981 */ /* 0x022362000c1e1900 */
[----:B------:R-:W-:Y:S01]  /*59d0*/  @!P2 PRMT R55, R0, 0x7610, R55 ;  /* 0x000076100037a816 */ /* 0x000fe20000000037 */
[----:B-1----:R-:W2:Y:S06]  /*59e0*/  @!P2 LDC R26, c[0x0][0x880] ;  /* 0x00022000ff1aab82 */ /* 0x002eac0000000800 */
.L_x_87:
[----:B--2--5:R-:W-:Y:S01]  /*59f0*/  @!P1 FSETP.EQ.AND P3, PT, R26, RZ, PT ;  /* 0x000000ff1a00920b */ /* 0x024fe20003f62000 */
[----:B------:R-:W-:Y:S01]  /*5a00*/  @!UPT UIADD3 URZ, UPT, UPT, URZ, URZ, URZ ;  /* 0x000000fffffff290 */ /* 0x000fe2000fffe0ff */
[----:B------:R-:W-:Y:S11]  /*5a10*/  @!P1 BRA `(.L_x_88) ;  /* 0x0000000000149947 */ /* 0x000ff60003800000 */
[----:B------:R-:W-:Y:S02]  /*5a20*/  LOP3.LUT P1, RZ, R55, 0xff, RZ, 0xc0, !PT ;  /* 0x000000ff37ff7812 */ /* 0x000fe4000782c0ff */
[----:B------:R-:W-:Y:S04]  /*5a30*/  PLOP3.LUT P3, PT, PT, PT, UP3, 0x80, 0x8 ;  /* 0x000000000008781c */ /* 0x000fe80003f6f038 */
[----:B------:R-:W-:Y:S07]  /*5a40*/  PLOP3.LUT P3, PT, P3, PT, PT, 0x8, 0x80 ;  /* 0x000000000080781c */ /* 0x000fee0001f6e170 */
[----:B------:R-:W-:Y:S11]  /*5a50*/  @P1 FSETP.EQ.AND P3, PT, R26, RZ, PT ;  /* 0x000000ff1a00120b */ /* 0x000ff60003f62000 */
[----:B------:R-:W-:Y:S02]  /*5a60*/  @!UPT UIADD3 URZ, UPT, UPT, URZ, URZ, URZ ;  /* 0x000000fffffff290 */ /* 0x000fe4000fffe0ff */
.L_x_88:
[----:B------:R-:W-:Y:S01]  /*5a70*/  ULEA UR4, UR24, UR22, 0x3 ;  /* 0x0000001618047291 */ /* 0x000fe2000f8e18ff */
[----:B------:R-:W-:Y:S02]  /*5a80*/  SHF.L.U32 R9, R12, 0x1f, RZ ;  /* 0x0000001f0c097819 */ /* 0x000fe400000006ff */
[----:B------:R-:W-:Y:S04]  /*5a90*/  ELECT P2, URZ, PT ;  /* 0x0000000000ff782f */ /* 0x000fe80003840000 */
[----:B------:R-:W-:Y:S02]  /*5aa0*/  PLOP3.LUT P2, PT, P3, P2, PT, 0xf2, 0x2f ;  /* 0x00000000002f781c */ /* 0x000fe40001f45e72 */
[----:B------:R-:W1:Y:S02]  /*5ab0*/  SYNCS.PHASECHK.TRANS64.TRYWAIT P1, [UR4+0x1b8], R9 ;  /* 0x0001b809ff0075a7 */ /* 0x000e640008021104 */
[----:B-1----:R-:W-:Y:S09]  /*5ac0*/  @!P1 BRA `(.L_x_89) ;  /* 0x0000003c00849947 */ /* 0x002ff20003800000 */
.L_x_201:
[----:B------:R-:W2:Y:S01]  /*5ad0*/  S2UR UR23, SR_CgaCtaId ;  /* 0x00000000001779c3 */ /* 0x000ea20000008800 */
[----:B------:R-:W-:Y:S01]  /*5ae0*/  VOTEU.ALL UP0, P2 ;  /* 0x0000000000ff7886 */ /* 0x000fe20001000000 */
[----:B-1----:R-:W-:Y:S01]  /*5af0*/  @!P2 IADD3 R9, P1, PT, R18, 0x580, RZ ;  /* 0x000005801209a810 */ /* 0x002fe20007f3e0ff */
[----:B------:R-:W-:Y:S01]  /*5b00*/  UIADD3 UR6, UPT, UPT, UR24, 0x1, URZ ;  /* 0x0000000118067890 */ /* 0x000fe2000fffe0ff */
[----:B------:R-:W-:Y:S01]  /*5b10*/  @P0 SHF.R.U32.HI R16, RZ, 0x10, R5 ;  /* 0x00000010ff100819 */ /* 0x000fe20000011605 */
[----:B------:R-:W-:Y:S01]  /*5b20*/  UIADD3 UR9, UPT, UPT, UR4, 0x1a0, URZ ;  /* 0x000001a004097890 */ /* 0x000fe2000fffe0ff */
[----:B------:R-:W-:Y:S01]  /*5b30*/  @!P2 R2UR UR7, R9 ;  /* 0x000000000907a2ca */ /* 0x000fe200000e0000 */
[----:B------:R-:W-:Y:S01]  /*5b40*/  @!UP0 ULEA UR5, UR24, UR22, 0xc ;  /* 0x0000001618058291 */ /* 0x000fe2000f8e60ff */
[----:B------:R-:W-:Y:S01]  /*5b50*/  @!P2 IMAD.X R0, RZ, RZ, R19, P1 ;  /* 0x000000ffff00a224 */ /* 0x000fe200008e0613 */
[----:B------:R-:W-:Y:S01]  /*5b60*/  UMOV UR44, 0x0 ;  /* 0x00000000002c7882 */ /* 0x000fe20000000000 */
[----:B------:R-:W-:Y:S01]  /*5b70*/  UMOV UR45, 0x10000000 ;  /* 0x10000000002d7882 */ /* 0x000fe20000000000 */
[----:B------:R-:W-:Y:S02]  /*5b80*/  @!UP0 UIADD3 UR8, UPT, UPT, UR5, 0x400, URZ ;  /* 0x0000040005088890 */ /* 0x000fe4000fffe0ff */
[----:B------:R-:W-:Y:S01]  /*5b90*/  UISETP.NE.AND UP0, UPT, UR6, 0x3, UPT ;  /* 0x000000030600788c */ /* 0x000fe2000bf05270 */
[----:B------:R-:W-:Y:S01]  /*5ba0*/  @!P2 R2UR UR5, R0 ;  /* 0x000000000005a2ca */ /* 0x000fe200000e0000 */
[----:B------:R-:W-:Y:S02]  /*5bb0*/  @!P2 IMAD.MOV.U32 R0, RZ, RZ, 0x1000 ;  /* 0x00001000ff00a424 */ /* 0x000fe400078e00ff */
[----:B------:R-:W-:Y:S02]  /*5bc0*/  USEL UR6, UR6, URZ, UP0 ;  /* 0x000000ff06067287 */ /* 0x000fe40008000000 */
[----:B------:R-:W-:Y:S01]  /*5bd0*/  IMAD.U32 R14, RZ, RZ, UR7 ;  /* 0x00000007ff0e7e24 */ /* 0x000fe2000f8e00ff */
[----:B------:R-:W-:Y:S02]  /*5be0*/  USEL UR19, URZ, 0x1, UP0 ;  /* 0x00000001ff137887 */ /* 0x000fe40008000000 */
[----:B------:R-:W-:Y:S02]  /*5bf0*/  VOTEU.ALL UP0, P2 ;  /* 0x0000000000ff7886 */ /* 0x000fe40001000000 */
[----:B------:R-:W-:Y:S01]  /*5c00*/  @!P2 R2UR UR20, R14 ;  /* 0x000000000e14a2ca */ /* 0x000fe200000e0000 */
[----:B--2---:R-:W-:Y:S01]  /*5c10*/  UPRMT UR7, UR23, 0x654, UR9 ;  /* 0x0000065417077896 */ /* 0x004fe20008000009 */
[----:B------:R-:W-:Y:S01]  /*5c20*/  LOP3.LUT R12, R12, UR19, RZ, 0x3c, !PT ;  /* 0x000000130c0c7c12 */ /* 0x000fe2000f8e3cff */
[----:B------:R-:W-:Y:S01]  /*5c30*/  IMAD.U32 R15, RZ, RZ, UR5 ;  /* 0x00000005ff0f7e24 */ /* 0x000fe2000f8e00ff */
[----:B------:R-:W-:Y:S02]  /*5c40*/  ULEA UR5, UR6, UR22, 0x3 ;  /* 0x0000001606057291 */ /* 0x000fe4000f8e18ff */
[----:B------:R-:W-:Y:S02]  /*5c50*/  SHF.L.U32 R9, R12, 0x1f, RZ ;  /* 0x0000001f0c097819 */ /* 0x000fe400000006ff */
[----:B------:R-:W-:Y:S11]  /*5c60*/  @!P2 R2UR UR21, R15 ;  /* 0x000000000f15a2ca */ /* 0x000ff600000e0000 */
[----:B------:R-:W-:Y:S02]  /*5c70*/  @!UPT UIADD3 URZ, UPT, UPT, URZ, URZ, URZ ;  /* 0x000000fffffff290 */ /* 0x000fe4000fffe0ff */
[----:B------:R1:W-:Y:S01]  /*5c80*/  @!UP0 UTMALDG.4D [UR8], [UR20], desc[UR44] ;  /* 0x00002c08140085b4 */ /* 0x0003e20008019000 */
[----:B------:R1:W-:Y:S01]  /*5c90*/  @!P2 SYNCS.ARRIVE.TRANS64.RED.A0TR RZ, [UR4+0x1a0], R0 ;  /* 0x0001a000ffffa9a7 */ /* 0x0003e20008300404 */
[----:B------:R-:W-:Y:S01]  /*5ca0*/  SYNCS.ARRIVE.TRANS64.RED.A1T0 RZ, [UR7], RZ ;  /* 0x000000ffffff79a7 */ /* 0x000fe20008100407 */
[----:B------:R-:W2:Y:S02]  /*5cb0*/  SYNCS.PHASECHK.TRANS64.TRYWAIT P1, [UR5+0x1b8], R9 ;  /* 0x0001b809ff0075a7 */ /* 0x000ea40008021105 */
[----:B-12---:R-:W-:Y:S05]  /*5cc0*/  @!P1 BRA `(.L_x_90) ;  /* 0x0000003c001c9947 */ /* 0x006fea0003800000 */
.L_x_203:
[----:B------:R-:W2:Y:S01]  /*5cd0*/  S2UR UR19, SR_CgaCtaId ;  /* 0x00000000001379c3 */ /* 0x000ea20000008800 */
[----:B------:R-:W-:Y:S01]  /*5ce0*/  UIADD3 UR9, UPT, UPT, UR5, 0x1a0, URZ ;  /* 0x000001a005097890 */ /* 0x000fe2000fffe0ff */
[----:B-1----:R-:W-:Y:S01]  /*5cf0*/  @!P2 IADD3 R9, P1, PT, R18, 0x580, RZ ;  /* 0x000005801209a810 */ /* 0x002fe20007f3e0ff */
[----:B------:R-:W-:Y:S01]  /*5d00*/  UIADD3 UR23, UPT, UPT, UR14, UR41, URZ ;  /* 0x000000290e177290 */ /* 0x000fe2000fffe0ff */
[----:B------:R-:W-:Y:S01]  /*5d10*/  LOP3.LUT R11, R11, 0x1, RZ, 0x3c, !PT ;  /* 0x000000010b0b7812 */ /* 0x000fe200078e3cff */
[----:B------:R-:W-:Y:S01]  /*5d20*/  VOTEU.ALL UP0, P2 ;  /* 0x0000000000ff7886 */ /* 0x000fe20001000000 */
[----:B------:R-:W-:Y:S01]  /*5d30*/  UMOV UR20, 0x0 ;  /* 0x0000000000147882 */ /* 0x000fe20000000000 */
[----:B------:R-:W-:Y:S01]  /*5d40*/  @!P2 IMAD.X R0, RZ, RZ, R19, P1 ;  /* 0x000000ffff00a224 */ /* 0x000fe200008e0613 */
[----:B------:R-:W-:Y:S01]  /*5d50*/  UMOV UR21, 0x10000000 ;  /* 0x1000000000157882 */ /* 0x000fe20000000000 */
[----:B------:R-:W-:Y:S02]  /*5d60*/  UIADD3 UR27, UPT, UPT, UR15, UR40, URZ ;  /* 0x000000280f1b7290 */ /* 0x000fe4000fffe0ff */
[----:B------:R-:W-:Y:S02]  /*5d70*/  @!UP0 ULEA UR4, UR6, UR22, 0xc ;  /* 0x0000001606048291 */ /* 0x000fe4000f8e60ff */
[----:B------:R-:W-:Y:S02]  /*5d80*/  UIADD3 UR6, UPT, UPT, UR6, 0x1, URZ ;  /* 0x0000000106067890 */ /* 0x000fe4000fffe0ff */
[----:B------:R-:W-:Y:S02]  /*5d90*/  @!UP0 UIADD3 UR10, UPT, UPT, UR10, 0x20, URZ ;  /* 0x000000200a0a8890 */ /* 0x000fe4000fffe0ff */
[----:B------:R-:W-:Y:S01]  /*5da0*/  @!UP0 UIADD3 UR8, UPT, UPT, UR4, 0x400, URZ ;  /* 0x0000040004088890 */ /* 0x000fe2000fffe0ff */
[----:B------:R-:W-:Y:S01]  /*5db0*/  @!P2 R2UR UR4, R0 ;  /* 0x000000000004a2ca */ /* 0x000fe200000e0000 */
[----:B------:R-:W-:Y:S02]  /*5dc0*/  UISETP.NE.AND UP0, UPT, UR6, 0x3, UPT ;  /* 0x000000030600788c */ /* 0x000fe4000bf05270 */
[----:B------:R-:W-:Y:S02]  /*5dd0*/  UPLOP3.LUT UP1, UPT, UPT, UPT, UPT, 0x80, 0x8 ;  /* 0x000000000008789c */ /* 0x000fe40003f2f070 */
[----:B------:R-:W-:Y:S01]  /*5de0*/  USEL UR24, UR6, URZ, UP0 ;  /* 0x000000ff06187287 */ /* 0x000fe20008000000 */
[----:B------:R-:W-:Y:S02]  /*5df0*/  @!P2 R2UR UR6, R9 ;  /* 0x000000000906a2ca */ /* 0x000fe400000e0000 */
[----:B------:R-:W-:Y:S02]  /*5e00*/  PLOP3.LUT P0, PT, PT, PT, UP0, 0x80, 0x8 ;  /* 0x000000000008781c */ /* 0x000fe40003f0f008 */
[----:B------:R-:W-:Y:S02]  /*5e10*/  VOTEU.ALL UP0, P2 ;  /* 0x0000000000ff7886 */ /* 0x000fe40001000000 */
[----:B------:R-:W-:Y:S01]  /*5e20*/  SEL R0, RZ, 0x1, P0 ;  /* 0x00000001ff007807 */ /* 0x000fe20000000000 */
[----:B------:R-:W-:Y:S01]  /*5e30*/  IMAD.U32 R15, RZ, RZ, UR4 ;  /* 0x00000004ff0f7e24 */ /* 0x000fe2000f8e00ff */
[----:B--2---:R-:W-:Y:S01]  /*5e40*/  UPRMT UR4, UR19, 0x654, UR9 ;  /* 0x0000065413047896 */ /* 0x004fe20008000009 */
[----:B------:R-:W-:Y:S02]  /*5e50*/  LOP3.LUT P0, RZ, R6, 0x1, RZ, 0xc0, !PT ;  /* 0x0000000106ff7812 */ /* 0x000fe4000780c0ff */
[----:B------:R-:W-:Y:S02]  /*5e60*/  LOP3.LUT R12, R12, R0, RZ, 0x3c, !PT ;  /* 0x000000000c0c7212 */ /* 0x000fe400078e3cff */
[----:B------:R-:W-:Y:S01]  /*5e70*/  IMAD.U32 R14, RZ, RZ, UR6 ;  /* 0x00000006ff0e7e24 */ /* 0x000fe2000f8e00ff */
[----:B------:R-:W-:Y:S04]  /*5e80*/  @!P2 R2UR UR7, R15 ;  /* 0x000000000f07a2ca */ /* 0x000fe800000e0000 */
[----:B------:R-:W-:Y:S11]  /*5e90*/  @!P2 R2UR UR6, R14 ;  /* 0x000000000e06a2ca */ /* 0x000ff600000e0000 */
[----:B------:R-:W-:Y:S02]  /*5ea0*/  @!UPT UIADD3 URZ, UPT, UPT, URZ, URZ, URZ ;  /* 0x000000fffffff290 */ /* 0x000fe4000fffe0ff */
[----:B------:R1:W-:Y:S01]  /*5eb0*/  @!UP0 UTMALDG.4D [UR8], [UR6], desc[UR20] ;  /* 0x00001408060085b4 */ /* 0x0003e20008019000 */
[----:B------:R1:W-:Y:S01]  /*5ec0*/  @!P2 SYNCS.ARRIVE.TRANS64.RED.A0TR RZ, [UR5+0x1a0], R8 ;  /* 0x0001a008ffffa9a7 */ /* 0x0003e20008300405 */
[----:B------:R-:W-:Y:S01]  /*5ed0*/  SYNCS.ARRIVE.TRANS64.RED.A1T0 RZ, [UR4], RZ ;  /* 0x000000ffffff79a7 */ /* 0x000fe20008100404 */
[----:B------:R-:W-:Y:S05]  /*5ee0*/  @P0 BRA `(.L_x_91) ;  /* 0xfffffff000500947 */ /* 0x000fea000383ffff */
[----:B------:R-:W-:Y:S01]  /*5ef0*/  UIADD3 UR22, UPT, UPT, UR22, 0x1b8, URZ ;  /* 0x000001b816167890 */ /* 0x000fe2000fffe0ff */
[----:B------:R-:W-:-:S03]  /*5f00*/  SHF.L.U32 R2, R12, 0x1f, RZ ;  /* 0x0000001f0c027819 */ /* 0x000fc600000006ff */
[----:B------:R-:W-:-:S09]  /*5f10*/  ULEA UR4, UR24, UR22, 0x3 ;  /* 0x0000001618047291 */ /* 0x000fd2000f8e18ff */
[----:B------:R-:W2:Y:S02]  /*5f20*/  SYNCS.PHASECHK.TRANS64.TRYWAIT P0, [UR4], R2 ;  /* 0x00000002ff0075a7 */ /* 0x000ea40008001104 */
[----:B--2---:R-:W-:Y:S05]  /*5f30*/  @!P0 BRA `(.L_x_92) ;  /* 0x0000003800988947 */ /* 0x004fea0003800000 */
.L_x_205:
[----:B------:R-:W-:-:S04]  /*5f40*/  UIADD3 UR4, UPT, UPT, UR24, 0x1, URZ ;  /* 0x0000000118047890 */ /* 0x000fc8000fffe0ff */
[----:B------:R-:W-:-:S04]  /*5f50*/  UISETP.NE.AND UP0, UPT, UR4, 0x3, UPT ;  /* 0x000000030400788c */ /* 0x000fc8000bf05270 */
[----:B------:R-:W-:Y:S02]  /*5f60*/  USEL UR4, UR4, URZ, UP0 ;  /* 0x000000ff04047287 */ /* 0x000fe40008000000 */
[----:B------:R-:W-:-:S04]  /*5f70*/  PLOP3.LUT P0, PT, PT, PT, UP0, 0x80, 0x8 ;  /* 0x000000000008781c */ /* 0x000fc80003f0f008 */
[----:B--2---:R-:W-:Y:S01]  /*5f80*/  SEL R2, RZ, 0x1, P0 ;  /* 0x00000001ff027807 */ /* 0x004fe20000000000 */
[----:B------:R-:W-:-:S03]  /*5f90*/  IMAD.U32 R0, RZ, RZ, UR4 ;  /* 0x00000004ff007e24 */ /* 0x000fc6000f8e00ff */
[----:B------:R-:W-:Y:S01]  /*5fa0*/  LOP3.LUT R12, R12, R2, RZ, 0x3c, !PT ;  /* 0x000000020c0c7212 */ /* 0x000fe200078e3cff */
[C---:B------:R-:W-:Y:S01]  /*5fb0*/  VIADD R4, R0.reuse, 0x1 ;  /* 0x0000000100047836 */ /* 0x040fe20000000000 */
[----:B------:R-:W-:Y:S02]  /*5fc0*/  LEA R2, R0, UR22, 0x3 ;  /* 0x0000001600027c11 */ /* 0x000fe4000f8e18ff */
[----:B------:R-:W-:Y:S02]  /*5fd0*/  SHF.L.U32 R3, R12, 0x1f, RZ ;  /* 0x0000001f0c037819 */ /* 0x000fe400000006ff */
[----:B------:R-:W-:Y:S02]  /*5fe0*/  ISETP.NE.AND P0, PT, R4, 0x3, PT ;  /* 0x000000030400780c */ /* 0x000fe40003f05270 */
[----:B------:R-:W2:Y:S02]  /*5ff0*/  SYNCS.PHASECHK.TRANS64.TRYWAIT P1, [R2+URZ], R3 ;  /* 0x00000003020075a7 */ /* 0x000ea400080211ff */
[----:B------:R-:W-:-:S02]  /*6000*/  SEL R0, RZ, 0x1, P0 ;  /* 0x00000001ff007807 */ /* 0x000fc40000000000 */
[----:B------:R-:W-:Y:S02]  /*6010*/  SEL R4, R4, RZ, P0 ;  /* 0x000000ff04047207 */ /* 0x000fe40000000000 */
[----:B------:R-:W-:Y:S01]  /*6020*/  LOP3.LUT R0, R12, R0, RZ, 0x3c, !PT ;  /* 0x000000000c007212 */ /* 0x000fe200078e3cff */
[----:B--2---:R-:W-:Y:S06]  /*6030*/  @!P1 BRA `(.L_x_93) ;  /* 0x0000003800709947 */ /* 0x004fec0003800000 */
.L_x_206:
[----:B------:R-:W-:Y:S02]  /*6040*/  LEA R4, R4, UR22, 0x3 ;  /* 0x0000001604047c11 */ /* 0x000fe4000f8e18ff */
[----:B------:R-:W-:-:S07]  /*6050*/  SHF.L.U32 R0, R0, 0x1f, RZ ;  /* 0x0000001f00007819 */ /* 0x000fce00000006ff */
.L_x_94:
[----:B---3--:R3:W4:Y:S02]  /*6060*/  SYNCS.PHASECHK.TRANS64.TRYWAIT P0, [R4+URZ], R0 ;  /* 0x00000000040075a7 */ /* 0x00872400080011ff */
[----:B----4-:R-:W-:Y:S05]  /*6070*/  @!P0 NANOSLEEP.SYNCS 0x989680 ;  /* 0x009896800000895d */ /* 0x010fea0003900000 */
[----:B------:R-:W4:Y:S02]  /*6080*/  @!P0 SYNCS.PHASECHK.TRANS64 P0, [R4+URZ], R0 ;  /* 0x00000000040085a7 */ /* 0x000f2400080010ff */
[----:B-1--4-:R-:W-:Y:S05]  /*6090*/  @P0 EXIT ;  /* 0x000000000000094d */ /* 0x012fea0003800000 */
[----:B------:R-:W-:Y:S05]  /*60a0*/  BRA `(.L_x_94) ;  /* 0xfffffffc00ec7947 */ /* 0x000fea000383ffff */
.L_x_82:
[----:B------:R-:W-:-:S06]  /*60b0*/  UISETP.GE.AND UP0, UPT, UR15, 0x4, UPT ;  /* 0x000000040f00788c */ /* 0x000fcc000bf06270 */
[----:B------:R-:W-:-:S13]  /*60c0*/  PLOP3.LUT P0, PT, PT, PT, UP0, 0x80, 0x8 ;  /* 0x000000000008781c */ /* 0x000fda0003f0f008 */
[----:B-1----:R-:W-:Y:S05]  /*60d0*/  @!P0 EXIT ;  /* 0x000000000000894d */ /* 0x002fea0003800000 */
[----:B------:R-:W1:Y:S08]  /*60e0*/  S2UR UR4, SR_CgaCtaId ;  /* 0x00000000000479c3 */ /* 0x000e700000008800 */
[----:B------:R-:W-:Y:S01]  /*60f0*/  BAR.SYNC.DEFER_BLOCKING 0x6, 0xa0 ;  /* 0x0182800000007b1d */ /* 0x000fe20000010000 */
[C---:B------:R-:W-:Y:S01]  /*6100*/  IMAD.SHL.U32 R6, R54.reuse, 0x20, RZ ;  /* 0x0000002036067824 */ /* 0x040fe200078e00ff */
[----:B------:R-:W-:Y:S01]  /*6110*/  SHF.R.U32.HI R7, RZ, 0x1, R54 ;  /* 0x00000001ff077819 */ /* 0x000fe20000011636 */
[C---:B------:R-:W-:Y:S01]  /*6120*/  IMAD.SHL.U32 R53, R54.reuse, 0x10, RZ ;  /* 0x0000001036357824 */ /* 0x040fe200078e00ff */
[----:B------:R-:W-:Y:S01]  /*6130*/  USHF.R.S32.HI UR53, URZ, 0x1f, UR5 ;  /* 0x0000001fff357899 */ /* 0x000fe20008011405 */
[----:B------:R-:W-:Y:S01]  /*6140*/  IMAD.U32 R23, R54, 0x10000, RZ ;  /* 0x0001000036177824 */ /* 0x000fe200078e00ff */
[----:B------:R-:W-:Y:S01]  /*6150*/  UMOV UR48, 0x400 ;  /* 0x0000040000307882 */ /* 0x000fe20000000000 */
[----:B------:R-:W2:Y:S01]  /*6160*/  LDCU.64 UR6, c[0x0][0x888] ;  /* 0x00011100ff0677ac */ /* 0x000ea20008000a00 */
[----:B------:R-:W3:Y:S01]  /*6170*/  LDC.64 R40, c[0x0][0x888] ;  /* 0x00022200ff287b82 */ /* 0x000ee20000000a00 */
[----:B------:R-:W-:Y:S01]  /*6180*/  LOP3.LUT R0, R6, 0xc0, RZ, 0xc0, !PT ;  /* 0x000000c006007812 */ /* 0x000fe200078ec0ff */
[----:B------:R-:W-:Y:S01]  /*6190*/  IMAD.MOV.U32 R63, RZ, RZ, 0x10 ;  /* 0x00000010ff3f7424 */ /* 0x000fe200078e00ff */
[----:B------:R-:W-:Y:S01]  /*61a0*/  LOP3.LUT R53, R53, 0x600, RZ, 0xc0, !PT ;  /* 0x0000060035357812 */ /* 0x000fe200078ec0ff */
[----:B------:R-:W-:Y:S01]  /*61b0*/  ULEA.HI UR53, UR53, UR5, URZ, 0x6 ;  /* 0x0000000535357291 */ /* 0x000fe2000f8f30ff */
[----:B------:R-:W-:Y:S01]  /*61c0*/  LOP3.LUT R7, R0, 0x8, R7, 0xf8, !PT ;  /* 0x0000000800077812 */ /* 0x000fe200078ef807 */
[C---:B------:R-:W-:Y:S01]  /*61d0*/  IMAD.SHL.U32 R0, R54.reuse, 0x4, RZ ;  /* 0x0000000436007824 */ /* 0x040fe200078e00ff */
[----:B------:R-:W-:Y:S01]  /*61e0*/  LOP3.LUT R53, R53, 0x20, R6, 0xf8, !PT ;  /* 0x0000002035357812 */ /* 0x000fe200078ef806 */
[----:B------:R-:W4:Y:S01]  /*61f0*/  LDC.64 R42, c[0x0][0x890] ;  /* 0x00022400ff2a7b82 */ /* 0x000f220000000a00 */
[----:B------:R-:W-:Y:S01]  /*6200*/  LOP3.LUT P0, RZ, R54, 0x4, RZ, 0xc0, !PT ;  /* 0x0000000436ff7812 */ /* 0x000fe2000780c0ff */
[----:B------:R-:W-:Y:S01]  /*6210*/  IMAD.MOV.U32 R52, RZ, RZ, 0x1 ;  /* 0x00000001ff347424 */ /* 0x000fe200078e00ff */
[----:B------:R-:W-:Y:S01]  /*6220*/  LOP3.LUT R0, R7, 0x18, R0, 0x78, !PT ;  /* 0x0000001807007812 */ /* 0x000fe200078e7800 */
[----:B------:R-:W-:Y:S01]  /*6230*/  IMAD.MOV.U32 R22, RZ, RZ, RZ ;  /* 0x000000ffff167224 */ /* 0x000fe200078e00ff */
[----:B------:R-:W-:-:S02]  /*6240*/  LOP3.LUT R53, R53, 0x100, R6, 0xf8, !PT ;  /* 0x0000010035357812 */ /* 0x000fc400078ef806 */
[----:B------:R-:W-:Y:S01]  /*6250*/  CS2R R50, SRZ ;  /* 0x0000000000327805 */ /* 0x000fe2000001ff00 */
[----:B-1----:R-:W-:Y:S01]  /*6260*/  ULEA UR48, UR4, UR48, 0x18 ;  /* 0x0000003004307291 */ /* 0x002fe2000f8ec0ff */
[----:B------:R-:W-:Y:S01]  /*6270*/  LOP3.LUT R54, R54, 0x60, RZ, 0xc0, !PT ;  /* 0x0000006036367812 */ /* 0x000fe200078ec0ff */
[----:B--2---:R-:W-:Y:S01]  /*6280*/  IMAD.U32 R58, RZ, RZ, UR6 ;  /* 0x00000006ff3a7e24 */ /* 0x004fe2000f8e00ff */
[----:B------:R-:W-:Y:S01]  /*6290*/  LOP3.LUT R53, R53, R0, RZ, 0xfc, !PT ;  /* 0x0000000035357212 */ /* 0x000fe200078efcff */
[----:B------:R-:W-:Y:S01]  /*62a0*/  IMAD.U32 R57, RZ, RZ, UR7 ;  /* 0x00000007ff397e24 */ /* 0x000fe2000f8e00ff */
[----:B------:R-:W1:Y:S01]  /*62b0*/  LDCU.64 UR6, c[0x0][0x8a8] ;  /* 0x00011500ff0677ac */ /* 0x000e620008000a00 */
[----:B------:R-:W-:Y:S02]  /*62c0*/  LOP3.LUT R23, R23, 0x600000, RZ, 0xc0, !PT ;  /* 0x0060000017177812 */ /* 0x000fe400078ec0ff */
[----:B------:R-:W-:Y:S01]  /*62d0*/  SEL R63, R63, 0xfffffff0, !P0 ;  /* 0xfffffff03f3f7807 */ /* 0x000fe20004000000 */
[----:B------:R-:W2:Y:S01]  /*62e0*/  LDS R2, [UR48+0x230] ;  /* 0x00023030ff027984 */ /* 0x000ea20008000800 */
[----:B------:R-:W-:Y:S01]  /*62f0*/  UIADD3 UR4, UPT, UPT, UR48, 0x400, URZ ;  /* 0x0000040030047890 */ /* 0x000fe2000fffe0ff */
[----:B------:R-:W2:Y:S05]  /*6300*/  LDCU UR61, c[0x0][0x370] ;  /* 0x00006e00ff3d77ac */ /* 0x000eaa0008000800 */
[----:B------:R-:W-:Y:S01]  /*6310*/  IMAD.U32 R0, RZ, RZ, UR4 ;  /* 0x00000004ff007e24 */ /* 0x000fe2000f8e00ff */
[----:B------:R-:W-:Y:S01]  /*6320*/  UMOV UR51, URZ ;  /* 0x000000ff00337c82 */ /* 0x000fe20008000000 */
[----:B------:R-:W2:Y:S01]  /*6330*/  LDCU UR45, c[0x0][0xb0c] ;  /* 0x00016180ff2d77ac */ /* 0x000ea20008000800 */
[----:B------:R-:W2:Y:S01]  /*6340*/  LDCU UR38, c[0x0][0xb30] ;  /* 0x00016600ff2677ac */ /* 0x000ea20008000800 */
[----:B-1----:R-:W-:-:S02]  /*6350*/  IMAD.U32 R60, RZ, RZ, UR6 ;  /* 0x00000006ff3c7e24 */ /* 0x002fc4000f8e00ff */
[----:B------:R-:W-:Y:S01]  /*6360*/  IMAD.U32 R59, RZ, RZ, UR7 ;  /* 0x00000007ff3b7e24 */ /* 0x000fe2000f8e00ff */
[----:B------:R-:W1:Y:S01]  /*6370*/  LDCU.64 UR46, c[0x0][0xb28] ;  /* 0x00016500ff2e77ac */ /* 0x000e620008000a00 */
[----:B------:R-:W1:Y:S01]  /*6380*/  LDCU.64 UR62, c[0x0][0x8b0] ;  /* 0x00011600ff3e77ac */ /* 0x000e620008000a00 */
[----:B------:R-:W1:Y:S01]  /*6390*/  LDCU.128 UR56, c[0x0][0xb10] ;  /* 0x00016200ff3877ac */ /* 0x000e620008000c00 */
[----:B------:R-:W1:Y:S01]  /*63a0*/  LDCU UR60, c[0x0][0x374] ;  /* 0x00006e80ff3c77ac */ /* 0x000e620008000800 */
[----:B------:R-:W-:Y:S01]  /*63b0*/  USHF.R.S32.HI UR53, URZ, 0x6, UR53 ;  /* 0x00000006ff357899 */ /* 0x000fe20008011435 */
[----:B------:R-:W-:Y:S01]  /*63c0*/  UMOV UR54, URZ ;  /* 0x000000ff00367c82 */ /* 0x000fe20008000000 */
[----:B------:R-:W-:Y:S01]  /*63d0*/  UMOV UR55, URZ ;  /* 0x000000ff00377c82 */ /* 0x000fe20008000000 */
[C---:B--2---:R-:W-:Y:S01]  /*63e0*/  VIADD R3, R2.reuse, 0x40 ;  /* 0x0000004002037836 */ /* 0x044fe20000000000 */
[----:B------:R-:W-:-:S04]  /*63f0*/  LOP3.LUT R2, R2, 0xffff, RZ, 0xc0, !PT ;  /* 0x0000ffff02027812 */ /* 0x000fc800078ec0ff */
[----:B------:R-:W-:-:S05]  /*6400*/  LOP3.LUT R3, R3, 0xffff, RZ, 0xc0, !PT ;  /* 0x0000ffff03037812 */ /* 0x000fca00078ec0ff */
[----:B-1-34-:R2:W-:Y:S02]  /*6410*/  STL.64 [R1], R2 ;  /* 0x0000000201007387 */ /* 0x01a5e40000100a00 */
.L_x_125:
[----:B--2---:R-:W-:Y:S04]  /*6420*/  SHF.L.U32 R2, R50, 0x1f, RZ ;  /* 0x0000001f32027819 */ /* 0x004fe800000006ff */
[----:B------:R-:W1:Y:S02]  /*6430*/  SYNCS.PHASECHK.TRANS64.TRYWAIT P0, [UR48+0x1e0], R2 ;  /* 0x0001e002ff0075a7 */ /* 0x000e640008001130 */
[----:B-1----:R-:W-:Y:S05]  /*6440*/  @!P0 BRA `(.L_x_95) ;  /* 0x0000003400808947 */ /* 0x002fea0003800000 */
.L_x_208:
[----:B------:R-:W2:Y:S01]  /*6450*/  LDS.128 R44, [UR48+0x220] ;  /* 0x00022030ff2c7984 */ /* 0x000ea20008000c00 */
[----:B------:R-:W-:Y:S01]  /*6460*/  UIADD3 UR4, UPT, UPT, UR48, 0x1e8, URZ ;  /* 0x000001e830047890 */ /* 0x000fe2000fffe0ff */
[----:B-1----:R-:W-:Y:S01]  /*6470*/  IMAD R2, R22, 0x4, R1 ;  /* 0x0000000416027824 */ /* 0x002fe200078e0201 */
[----:B------:R-:W-:Y:S01]  /*6480*/  UISETP.GE.AND UP1, UPT, UR39, 0x1, UPT ;  /* 0x000000012700788c */ /* 0x000fe2000bf26270 */
[----:B------:R-:W-:Y:S01]  /*6490*/  @!PT LDS RZ, [RZ] ;  /* 0x00000000fffff984 */ /* 0x000fe20000000800 */
[----:B------:R-:W-:Y:S01]  /*64a0*/  @!PT LDS RZ, [RZ] ;  /* 0x00000000fffff984 */ /* 0x000fe20000000800 */
[----:B------:R-:W-:Y:S01]  /*64b0*/  @!PT LDS RZ, [RZ] ;  /* 0x00000000fffff984 */ /* 0x000fe20000000800 */
[----:B------:R-:W-:Y:S01]  /*64c0*/  @!PT LDS RZ, [RZ] ;  /* 0x00000000fffff984 */ /* 0x000fe20000000800 */
[----:B------:R1:W-:Y:S06]  /*64d0*/  MEMBAR.ALL.CTA ;  /* 0x0000000000007992 */ /* 0x0003ec0000008000 */
[----:B-1----:R-:W1:Y:S01]  /*64e0*/  FENCE.VIEW.ASYNC.S ;  /* 0x00000000000073c6 */ /* 0x002e620000000000 */
[----:B------:R-:W-:Y:S09]  /*64f0*/  UPRMT UR4, URZ, 0x654, UR4 ;  /* 0x00000654ff047896 */ /* 0x000ff20008000004 */
[----:B-1----:R-:W-:Y:S01]  /*6500*/  SYNCS.ARRIVE.TRANS64.RED.A1T0 RZ, [UR4], RZ ;  /* 0x000000ffffff79a7 */ /* 0x002fe20008100404 */
[----:B------:R-:W5:Y:S01]  /*6510*/  LDL R2, [R2] ;  /* 0x0000000002027983 */ /* 0x000f620000100800 */
[----:B--2---:R-:W-:Y:S11]  /*6520*/  LOP3.LUT P0, RZ, R46, 0x1, RZ, 0xc0, !PT ;  /* 0x000000012eff7812 */ /* 0x004ff6000780c0ff */
[----:B------:R-:W-:Y:S02]  /*6530*/  @!UPT UIADD3 URZ, UPT, UPT, URZ, URZ, URZ ;  /* 0x000000fffffff290 */ /* 0x000fe4000fffe0ff */
[----:B------:R-:W-:Y:S01]  /*6540*/  VOTEU.ANY UP0, P0 ;  /* 0x0000000000ff7886 */ /* 0x000fe20000000100 */
[----:B------:R-:W-:Y:S11]  /*6550*/  PLOP3.LUT P0, PT, PT, PT, UP0, 0x80, 0x8 ;  /* 0x000000000008781c */ /* 0x000ff60003f0f008 */
[----:B------:R-:W-:Y:S02]  /*6560*/  @!UPT UIADD3 URZ, UPT, UPT, URZ, URZ, URZ ;  /* 0x000000fffffff290 */ /* 0x000fe4000fffe0ff */
[----:B------:R-:W-:Y:S02]  /*6570*/  @P0 MOV R3, R44 ;  /* 0x0000002c00030202 */ /* 0x000fe40000000f00 */
[----:B------:R-:W-:Y:S02]  /*6580*/  @P0 LOP3.LUT R0, R45, 0xffff, RZ, 0xc0, !PT ;  /* 0x0000ffff2d000812 */ /* 0x000fe400078ec0ff */
[----:B------:R-:W-:Y:S02]  /*6590*/  @P0 R2UR UR5, R3 ;  /* 0x00000000030502ca */ /* 0x000fe400000e0000 */
[----:B------:R-:W-:Y:S01]  /*65a0*/  @P0 R2UR UR4, R0 ;  /* 0x00000000000402ca */ /* 0x000fe200000e0000 */
[----:B------:R-:W-:Y:S05]  /*65b0*/  IMAD.U32 R0, RZ, RZ, UR53 ;  /* 0x00000035ff007e24 */ /* 0x000fea000f8e00ff */
[----:B------:R-:W-:Y:S05]  /*65c0*/  IABS R3, R0 ;  /* 0x0000000000037213 */ /* 0x000fea0000000000 */
[----:B------:R-:W-:Y:S02]  /*65d0*/  @UP0 UMOV UR37, UR5 ;  /* 0x0000000500250c82 */ /* 0x000fe40008000000 */
[----:B------:R-:W-:Y:S01]  /*65e0*/  @UP0 UMOV UR36, UR4 ;  /* 0x0000000400240c82 */ /* 0x000fe20008000000 */
[----:B------:R-:W-:Y:S05]  /*65f0*/  BRA.U !UP1, `(.L_x_96) ;  /* 0x0000000109cc7547 */ /* 0x000fea000b800000 */
[----:B------:R-:W1:Y:S01]  /*6600*/  LDCU UR9, c[0x0][0xb20] ;  /* 0x00016400ff0977ac */ /* 0x000e620008000800 */
[----:B------:R-:W-:Y:S02]  /*6610*/  UIMAD.WIDE.U32 UR4, UR60, UR59, URZ ;  /* 0x0000003b3c0472a5 */ /* 0x000fe4000f8e00ff */
[----:B------:R-:W-:Y:S02]  /*6620*/  UIMAD.WIDE.U32 UR6, UR61, UR56, URZ ;  /* 0x000000383d0672a5 */ /* 0x000fe4000f8e00ff */
[----:B------:R-:W-:Y:S02]  /*6630*/  UIMAD.WIDE.U32 UR10, UR36, UR59, URZ ;  /* 0x0000003b240a72a5 */ /* 0x000fe4000f8e00ff */
[----:B------:R-:W-:Y:S02]  /*6640*/  UISETP.NE.AND UP0, UPT, UR58, 0x1, UPT ;  /* 0x000000013a00788c */ /* 0x000fe4000bf05270 */
[----:B------:R-:W-:Y:S02]  /*6650*/  UISETP.NE.AND UP1, UPT, UR45, 0x1, UPT ;  /* 0x000000012d00788c */ /* 0x000fe4000bf25270 */
[----:B------:R-:W-:Y:S02]  /*6660*/  UISETP.NE.AND UP2, UPT, UR39, 0x1, UPT ;  /* 0x000000012700788c */ /* 0x000fe4000bf45270 */
[----:B------:R-:W-:Y:S01]  /*6670*/  UIMAD.WIDE.U32 UR12, UR37, UR56, URZ ;  /* 0x00000038250c72a5 */ /* 0x000fe2000f8e00ff */
[----:B------:R-:W-:Y:S01]  /*6680*/  UMOV UR4, UR5 ;  /* 0x0000000500047c82 */ /* 0x000fe20008000000 */
[----:B------:R-:W-:Y:S01]  /*6690*/  UMOV UR6, UR11 ;  /* 0x0000000b00067c82 */ /* 0x000fe20008000000 */
[----:B-1----:R-:W-:Y:S03]  /*66a0*/  USHF.R.U32.HI UR8, URZ, UR9, UR4 ;  /* 0x00000009ff087299 */ /* 0x002fe60008011604 */
[----:B------:R-:W-:Y:S02]  /*66b0*/  UMOV UR4, UR7 ;  /* 0x0000000700047c82 */ /* 0x000fe40008000000 */
[----:B------:R-:W-:Y:S02]  /*66c0*/  USHF.R.U32.HI UR5, URZ, UR57, UR4 ;  /* 0x00000039ff057299 */ /* 0x000fe40008011604 */
[----:B------:R-:W-:Y:S02]  /*66d0*/  USEL UR4, UR60, UR8, !UP0 ;  /* 0x000000083c047287 */ /* 0x000fe4000c000000 */
[----:B------:R-:W-:Y:S02]  /*66e0*/  USHF.R.U32.HI UR8, URZ, UR9, UR6 ;  /* 0x00000009ff087299 */ /* 0x000fe40008011606 */
[----:B------:R-:W-:Y:S02]  /*66f0*/  UIMAD.WIDE.U32 UR6, UR4, UR46, URZ ;  /* 0x0000002e040672a5 */ /* 0x000fe4000f8e00ff */
[----:B------:R-:W-:Y:S02]  /*6700*/  USEL UR9, UR61, UR5, !UP1 ;  /* 0x000000053d097287 */ /* 0x000fe4000c800000 */
[----:B------:R-:W-:Y:S02]  /*6710*/  USEL UR8, UR36, UR8, !UP0 ;  /* 0x0000000824087287 */ /* 0x000fe4000c000000 */
[----:B------:R-:W-:Y:S01]  /*6720*/  UIMAD.WIDE.U32 UR10, UR9, UR46, URZ ;  /* 0x0000002e090a72a5 */ /* 0x000fe2000f8e00ff */
[----:B------:R-:W-:Y:S01]  /*6730*/  UMOV UR6, UR7 ;  /* 0x0000000700067c82 */ /* 0x000fe20008000000 */
[----:B------:R-:W-:Y:S01]  /*6740*/  UMOV UR5, UR13 ;  /* 0x0000000d00057c82 */ /* 0x000fe20008000000 */
[----:B------:R-:W-:Y:S02]  /*6750*/  @UP2 USHF.R.U32.HI UR4, URZ, UR47, UR6 ;  /* 0x0000002fff042299 */ /* 0x000fe40008011606 */
[----:B------:R-:W-:Y:S02]  /*6760*/  USHF.R.U32.HI UR5, URZ, UR57, UR5 ;  /* 0x00000039ff057299 */ /* 0x000fe40008011605 */
[----:B------:R-:W-:Y:S02]  /*6770*/  UIMAD UR4, UR39, UR4, URZ ;  /* 0x00000004270472a4 */ /* 0x000fe4000f8e02ff */
[----:B------:R-:W-:Y:S02]  /*6780*/  USEL UR5, UR37, UR5, !UP1 ;  /* 0x0000000525057287 */ /* 0x000fe4000c800000 */
[----:B------:R-:W-:Y:S01]  /*6790*/  UISETP.GE.AND UP0, UPT, UR8, UR4, UPT ;  /* 0x000000040800728c */ /* 0x000fe2000bf06270 */
[----:B------:R-:W-:Y:S01]  /*67a0*/  UMOV UR6, UR11 ;  /* 0x0000000b00067c82 */ /* 0x000fe20008000000 */
[----:B------:R-:W-:Y:S02]  /*67b0*/  UIMAD.WIDE.U32 UR10, UR8, UR46, URZ ;  /* 0x0000002e080a72a5 */ /* 0x000fe4000f8e00ff */
[----:B------:R-:W-:Y:S04]  /*67c0*/  @UP2 USHF.R.U32.HI UR9, URZ, UR47, UR6 ;  /* 0x0000002fff092299 */ /* 0x000fe80008011606 */
[----:B------:R-:W-:Y:S01]  /*67d0*/  UIMAD UR6, UR39, UR9, URZ ;  /* 0x00000009270672a4 */ /* 0x000fe2000f8e02ff */
[----:B------:R-:W-:Y:S03]  /*67e0*/  UMOV UR4, UR11 ;  /* 0x0000000b00047c82 */ /* 0x000fe60008000000 */
[----:B------:R-:W-:Y:S02]  /*67f0*/  UISETP.GE.OR UP0, UPT, UR5, UR6, UP0 ;  /* 0x000000060500728c */ /* 0x000fe40008706670 */
[----:B------:R-:W-:Y:S02]  /*6800*/  USHF.R.U32.HI UR4, URZ, UR47, UR4 ;  /* 0x0000002fff047299 */ /* 0x000fe40008011604 */
[----:B------:R-:W-:Y:S02]  /*6810*/  UIMAD.WIDE.U32 UR6, UR5, UR46, URZ ;  /* 0x0000002e050672a5 */ /* 0x000fe4000f8e00ff */
[----:B------:R-:W-:Y:S02]  /*6820*/  USEL UR11, UR8, UR4, !UP2 ;  /* 0x00000004080b7287 */ /* 0x000fe4000d000000 */
[----:B------:R-:W-:Y:S02]  /*6830*/  UIADD3 UR6, UPT, UPT, -UR5, URZ, URZ ;  /* 0x000000ff05067290 */ /* 0x000fe4000fffe1ff */
[----:B------:R-:W-:Y:S02]  /*6840*/  UIADD3 UR10, UPT, UPT, -UR11, URZ, URZ ;  /* 0x000000ff0b0a7290 */ /* 0x000fe4000fffe1ff */
[----:B------:R-:W-:Y:S02]  /*6850*/  UIMAD UR6, UR45, UR6, UR37 ;  /* 0x000000062d0672a4 */ /* 0x000fe4000f8e0225 */
[----:B------:R-:W-:Y:S01]  /*6860*/  UIMAD UR10, UR39, UR10, UR8 ;  /* 0x0000000a270a72a4 */ /* 0x000fe2000f8e0208 */
[----:B------:R-:W-:Y:S01]  /*6870*/  @!UP0 UMOV UR4, UR7 ;  /* 0x0000000700048c82 */ /* 0x000fe20008000000 */
[----:B------:R-:W-:Y:S02]  /*6880*/  UIADD3 UR7, UPT, UPT, -UR8, URZ, URZ ;  /* 0x000000ff08077290 */ /* 0x000fe4000fffe1ff */
[----:B------:R-:W-:Y:S04]  /*6890*/  @!UP0 USHF.R.U32.HI UR4, URZ, UR47, UR4 ;  /* 0x0000002fff048299 */ /* 0x000fe80008011604 */
[----:B------:R-:W-:Y:S04]  /*68a0*/  @!UP0 USEL UR4, UR5, UR4, !UP2 ;  /* 0x0000000405048287 */ /* 0x000fe8000d000000 */
[----:B------:R-:W-:Y:S02]  /*68b0*/  @!UP0 UIMAD UR9, UR9, UR10, UR4 ;  /* 0x0000000a090982a4 */ /* 0x000fe4000f8e0204 */
[----:B------:R-:W-:Y:S02]  /*68c0*/  @!UP0 UIADD3 UR10, UPT, UPT, UR11, -UR4, URZ ;  /* 0x800000040b0a8290 */ /* 0x000fe4000fffe0ff */
[----:B------:R-:W-:Y:S02]  /*68d0*/  UIMAD UR4, UR58, UR7, UR36 ;  /* 0x000000073a0472a4 */ /* 0x000fe4000f8e0224 */
[----:B------:R-:W-:Y:S03]  /*68e0*/  @!UP0 UIMAD UR8, UR10, UR39, UR5 ;  /* 0x000000270a0882a4 */ /* 0x000fe6000f8e0205 */
[----:B------:R-:W-:Y:S02]  /*68f0*/  @!UP0 UMOV UR5, UR9 ;  /* 0x0000000900058c82 */ /* 0x000fe40008000000 */
[----:B------:R-:W-:Y:S02]  /*6900*/  UIMAD UR37, UR5, UR45, UR6 ;  /* 0x0000002d052572a4 */ /* 0x000fe4000f8e0206 */
[----:B------:R-:W-:Y:S11]  /*6910*/  UIMAD UR36, UR8, UR58, UR4 ;  /* 0x0000003a082472a4 */ /* 0x000ff6000f8e0204 */
[----:B------:R-:W-:Y:S01]  /*6920*/  @!UPT UIADD3 URZ, UPT, UPT, URZ, URZ, URZ ;  /* 0x000000fffffff290 */ /* 0x000fe2000fffe0ff */
.L_x_96:
[----:B------:R-:W1:Y:S01]  /*6930*/  LDCU UR16, c[0x0][0x388] ;  /* 0x00007100ff1077ac */ /* 0x000e620008000800 */
[----:B------:R-:W-:Y:S02]  /*6940*/  R2UR UR6, R3 ;  /* 0x00000000030672ca */ /* 0x000fe400000e0000 */
[----:B------:R-:W-:Y:S01]  /*6950*/  IABS R0, R0 ;  /* 0x0000000000007213 */ /* 0x000fe20000000000 */
[----:B------:R-:W-:Y:S01]  /*6960*/  UIADD3 UR11, UPT, UPT, UR48, 0x400, URZ ;  /* 0x00000400300b7890 */ /* 0x000fe2000fffe0ff */
[----:B------:R-:W-:Y:S01]  /*6970*/  @P0 SHF.R.U32.HI R62, RZ, 0x10, R45 ;  /* 0x00000010ff3e0819 */ /* 0x000fe2000001162d */
[----:B------:R-:W-:Y:S02]  /*6980*/  USHF.L.U32 UR42, UR27, 0x6, URZ ;  /* 0x000000061b2a7899 */ /* 0x000fe400080006ff */
[----:B------:R-:W-:Y:S05]  /*6990*/  IMAD.MOV R0, RZ, RZ, -R0 ;  /* 0x000000ffff007224 */ /* 0x000fea00078e0a00 */
[----:B------:R-:W-:Y:S01]  /*69a0*/  R2UR UR9, R0 ;  /* 0x00000000000972ca */ /* 0x000fe200000e0000 */
[----:B------:R-:W2:Y:S01]  /*69b0*/  I2F.RP R3, UR6 ;  /* 0x0000000600037d06 */ /* 0x000ea20008209400 */
[----:B-1----:R-:W-:Y:S01]  /*69c0*/  UISETP.NE.AND UP4, UPT, UR16, URZ, UPT ;  /* 0x000000ff1000728c */ /* 0x002fe2000bf85270 */
[----:B------:R-:W-:Y:S05]  /*69d0*/  IMAD.U32 R4, RZ, RZ, UR16 ;  /* 0x00000010ff047e24 */ /* 0x000fea000f8e00ff */
[----:B------:R-:W-:Y:S04]  /*69e0*/  IABS R4, R4 ;  /* 0x0000000400047213 */ /* 0x000fe80000000000 */
[----:B------:R-:W1:Y:S10]  /*69f0*/  I2F.RP R6, R4 ;  /* 0x0000000400067306 */ /* 0x000e740000209400 */
[----:B--2---:R-:W2:Y:S10]  /*6a00*/  MUFU.RCP R3, R3 ;  /* 0x0000000300037308 */ /* 0x004eb40000001000 */
[----:B-1----:R-:W1:Y:S01]  /*6a10*/  MUFU.RCP R6, R6 ;  /* 0x0000000600067308 */ /* 0x002e620000001000 */
[----:B--2---:R-:W-:Y:S09]  /*6a20*/  VIADD R3, R3, 0xffffffe ;  /* 0x0ffffffe03037836 */ /* 0x004ff20000000000 */
[----:B------:R-:W2:Y:S01]  /*6a30*/  F2I.FTZ.U32.TRUNC.NTZ R3, R3 ;  /* 0x0000000300037305 */ /* 0x000ea2000021f000 */
[----:B-1----:R-:W-:Y:S09]  /*6a40*/  IADD3 R6, PT, PT, R6, 0xffffffe, RZ ;  /* 0x0ffffffe06067810 */ /* 0x002ff20007ffe0ff */
[----:B------:R1:W3:Y:S01]  /*6a50*/  F2I.FTZ.U32.TRUNC.NTZ R7, R6 ;  /* 0x0000000600077305 */ /* 0x0002e2000021f000 */
[----:B--2---:R-:W-:Y:S01]  /*6a60*/  R2UR UR5, R3 ;  /* 0x00000000030572ca */ /* 0x004fe200000e0000 */
[----:B------:R-:W-:Y:S05]  /*6a70*/  IMAD.U32 R3, RZ, RZ, UR23 ;  /* 0x00000017ff037e24 */ /* 0x000fea000f8e00ff */
[----:B------:R-:W-:Y:S01]  /*6a80*/  IABS R3, R3 ;  /* 0x0000000300037213 */ /* 0x000fe20000000000 */
[----:B-1----:R-:W-:Y:S03]  /*6a90*/  HFMA2 R6, -RZ, RZ, 0, 0 ;  /* 0x00000000ff067431 */ /* 0x002fe600000001ff */
[----:B------:R-:W-:Y:S01]  /*6aa0*/  R2UR UR8, R3 ;  /* 0x00000000030872ca */ /* 0x000fe200000e0000 */
[--C-:B---3--:R-:W-:Y:S02]  /*6ab0*/  IMAD.MOV R3, RZ, RZ, -R7.reuse ;  /* 0x000000ffff037224 */ /* 0x108fe400078e0a07 */
[----:B------:R-:W-:Y:S02]  /*6ac0*/  UIADD3 UR4, UPT, UPT, URZ, -UR5, URZ ;  /* 0x80000005ff047290 */ /* 0x000fe4000fffe0ff */
[----:B------:R-:W-:Y:S02]  /*6ad0*/  IMAD R3, R3, R4, RZ ;  /* 0x0000000403037224 */ /* 0x000fe400078e02ff */
[----:B------:R-:W-:Y:S02]  /*6ae0*/  UIMAD UR7, UR4, UR6, URZ ;  /* 0x00000006040772a4 */ /* 0x000fe4000f8e02ff */
[----:B------:R-:W-:Y:S01]  /*6af0*/  IMAD.HI.U32 R7, R7, R3, R6 ;  /* 0x0000000307077227 */ /* 0x000fe200078e0006 */
[----:B------:R-:W-:Y:S02]  /*6b00*/  UMOV UR4, URZ ;  /* 0x000000ff00047c82 */ /* 0x000fe40008000000 */
[----:B------:R-:W-:Y:S07]  /*6b10*/  UIMAD.WIDE.U32 UR4, UR5, UR7, UR4 ;  /* 0x00000007050472a5 */ /* 0x000fee000f8e0004 */
[----:B------:R-:W-:Y:S02]  /*6b20*/  UMOV UR4, UR5 ;  /* 0x0000000500047c82 */ /* 0x000fe40008000000 */
[----:B------:R-:W-:Y:S07]  /*6b30*/  UIMAD.WIDE.U32 UR4, UR4, UR8, URZ ;  /* 0x00000008040472a5 */ /* 0x000fee000f8e00ff */
[----:B------:R-:W-:Y:S02]  /*6b40*/  UMOV UR43, UR5 ;  /* 0x00000005002b7c82 */ /* 0x000fe40008000000 */
[----:B------:R-:W-:Y:S04]  /*6b50*/  UIMAD UR4, UR43, UR9, UR8 ;  /* 0x000000092b0472a4 */ /* 0x000fe8000f8e0208 */
[----:B------:R-:W-:Y:S11]  /*6b60*/  UISETP.GT.U32.AND UP0, UPT, UR6, UR4, UPT ;  /* 0x000000040600728c */ /* 0x000ff6000bf04070 */
[----:B------:R-:W-:Y:S02]  /*6b70*/  @!UP0 UIADD3 UR4, UPT, UPT, UR4, -UR6, URZ ;  /* 0x8000000604048290 */ /* 0x000fe4000fffe0ff */
[----:B------:R-:W-:Y:S02]  /*6b80*/  @!UP0 UIADD3 UR43, UPT, UPT, UR43, 0x1, URZ ;  /* 0x000000012b2b8890 */ /* 0x000fe4000fffe0ff */
[----:B------:R-:W-:Y:S02]  /*6b90*/  UISETP.GE.U32.AND UP2, UPT, UR4, UR6, UPT ;  /* 0x000000060400728c */ /* 0x000fe4000bf46070 */
[----:B------:R-:W-:Y:S02]  /*6ba0*/  ULOP3.LUT UR4, UR23, UR53, URZ, 0x3c, !UPT ;  /* 0x0000003517047292 */ /* 0x000fe4000f8e3cff */
[----:B------:R-:W-:Y:S02]  /*6bb0*/  UISETP.NE.AND UP0, UPT, UR53, URZ, UPT ;  /* 0x000000ff3500728c */ /* 0x000fe4000bf05270 */
[----:B------:R-:W-:Y:S05]  /*6bc0*/  UISETP.GE.AND UP1, UPT, UR4, URZ, UPT ;  /* 0x000000ff0400728c */ /* 0x000fea000bf26270 */
[----:B------:R-:W-:Y:S06]  /*6bd0*/  @UP2 UIADD3 UR43, UPT, UPT, UR43, 0x1, URZ ;  /* 0x000000012b2b2890 */ /* 0x000fec000fffe0ff */
[----:B------:R-:W-:Y:S02]  /*6be0*/  @!UP1 UIADD3 UR43, UPT, UPT, -UR43, URZ, URZ ;  /* 0x000000ff2b2b9290 */ /* 0x000fe4000fffe1ff */
[----:B------:R-:W-:Y:S02]  /*6bf0*/  @!UP0 ULOP3.LUT UR43, URZ, UR53, URZ, 0x33, !UPT ;  /* 0x00000035ff2b8292 */ /* 0x000fe4000f8e33ff */
[----:B------:R-:W-:Y:S02]  /*6c00*/  UISETP.NE.AND UP0, UPT, UR38, 0x1, UPT ;  /* 0x000000012600788c */ /* 0x000fe4000bf05270 */
[----:B------:R-:W-:Y:S02]  /*6c10*/  ULOP3.LUT UR4, UR43, UR16, URZ, 0x3c, !UPT ;  /* 0x000000102b047292 */ /* 0x000fe4000f8e3cff */
[----:B------:R-:W-:Y:S02]  /*6c20*/  IMAD.U32 R0, RZ, RZ, UR43 ;  /* 0x0000002bff007e24 */ /* 0x000fe4000f8e00ff */
[----:B------:R-:W-:Y:S03]  /*6c30*/  UISETP.GE.AND UP3, UPT, UR4, URZ, UPT ;  /* 0x000000ff0400728c */ /* 0x000fe6000bf66270 */
[----:B------:R-:W-:Y:S02]  /*6c40*/  IABS R0, R0 ;  /* 0x0000000000007213 */ /* 0x000fe40000000000 */
[----:B------:R-:W1:Y:S03]  /*6c50*/  @!UP0 LDCU.128 UR12, c[0x0][0xb10] ;  /* 0x00016200ff0c87ac */ /* 0x000e660008000c00 */
[----:B------:R-:W-:Y:S04]  /*6c60*/  IMAD.HI.U32 R7, R7, R0, RZ ;  /* 0x0000000007077227 */ /* 0x000fe800078e00ff */
[----:B------:R-:W-:Y:S01]  /*6c70*/  IMAD.MOV R3, RZ, RZ, -R7 ;  /* 0x000000ffff037224 */ /* 0x000fe200078e0a07 */
[----:B------:R-:W2:Y:S03]  /*6c80*/  @!UP0 LDCU UR5, c[0x0][0xb0c] ;  /* 0x00016180ff0587ac */ /* 0x000ea60008000800 */
[C---:B------:R-:W-:Y:S01]  /*6c90*/  IMAD R0, R4.reuse, R3, R0 ;  /* 0x0000000304007224 */ /* 0x040fe200078e0200 */
[----:B------:R-:W3:Y:S04]  /*6ca0*/  @!UP0 LDCU UR10, c[0x0][0xb20] ;  /* 0x00016400ff0a87ac */ /* 0x000ee80008000800 */
[----:B------:R-:W-:Y:S01]  /*6cb0*/  ISETP.GT.U32.AND P1, PT, R4, R0, PT ;  /* 0x000000000400720c */ /* 0x000fe20003f24070 */
[----:B-1----:R-:W-:Y:S02]  /*6cc0*/  UIMAD.WIDE.U32 UR6, UR37, UR12, URZ ;  /* 0x0000000c250672a5 */ /* 0x002fe4000f8e00ff */
[----:B------:R-:W-:Y:S02]  /*6cd0*/  UIMAD.WIDE.U32 UR8, UR36, UR15, URZ ;  /* 0x0000000f240872a5 */ /* 0x000fe4000f8e00ff */
[----:B------:R-:W-:Y:S03]  /*6ce0*/  @!UP0 UISETP.NE.AND UP1, UPT, UR14, 0x1, UPT ;  /* 0x000000010e00888c */ /* 0x000fe6000bf25270 */
[----:B------:R-:W-:Y:S01]  /*6cf0*/  @!UP0 UMOV UR6, UR7 ;  /* 0x0000000700068c82 */ /* 0x000fe20008000000 */
[----:B--2---:R-:W-:Y:S02]  /*6d00*/  @!UP0 UISETP.NE.AND UP2, UPT, UR5, 0x1, UPT ;  /* 0x000000010500888c */ /* 0x004fe4000bf45270 */
[----:B------:R-:W-:Y:S02]  /*6d10*/  @!UP0 USHF.R.U32.HI UR6, URZ, UR13, UR6 ;  /* 0x0000000dff068299 */ /* 0x000fe40008011606 */
[----:B------:R-:W-:Y:S01]  /*6d20*/  @!P1 IMAD.IADD R0, R0, 0x1, -R4 ;  /* 0x0000000100009824 */ /* 0x000fe200078e0a04 */
[----:B------:R-:W-:Y:S01]  /*6d30*/  @!P1 IADD3 R7, PT, PT, R7, 0x1, RZ ;  /* 0x0000000107079810 */ /* 0x000fe20007ffe0ff */
[----:B------:R-:W-:Y:S01]  /*6d40*/  @!UP0 UMOV UR4, UR9 ;  /* 0x0000000900048c82 */ /* 0x000fe20008000000 */
[----:B------:R-:W-:Y:S02]  /*6d50*/  @!UP0 USEL UR7, UR37, UR6, !UP2 ;  /* 0x0000000625078287 */ /* 0x000fe4000d000000 */
[----:B---3--:R-:W-:Y:S01]  /*6d60*/  @!UP0 USHF.R.U32.HI UR4, URZ, UR10, UR4 ;  /* 0x0000000aff048299 */ /* 0x008fe20008011604 */
[----:B------:R-:W-:Y:S03]  /*6d70*/  ISETP.GE.U32.AND P2, PT, R0, R4, PT ;  /* 0x000000040000720c */ /* 0x000fe60003f46070 */
[----:B------:R-:W-:Y:S04]  /*6d80*/  @!UP0 USEL UR6, UR36, UR4, !UP1 ;  /* 0x0000000424068287 */ /* 0x000fe8000c800000 */
[----:B------:R-:W-:Y:S02]  /*6d90*/  @!UP0 UIADD3 UR4, UPT, UPT, -UR7, UR6, URZ ;  /* 0x0000000607048290 */ /* 0x000fe4000fffe1ff */
[----:B------:R-:W-:Y:S02]  /*6da0*/  @!UP0 UIADD3 UR6, UPT, UPT, UR7, -UR6, URZ ;  /* 0x8000000607068290 */ /* 0x000fe4000fffe0ff */
[----:B------:R-:W-:Y:S02]  /*6db0*/  @!UP0 UIMAD UR37, UR4, UR5, UR37 ;  /* 0x00000005042582a4 */ /* 0x000fe4000f8e0225 */
[----:B------:R-:W-:Y:S01]  /*6dc0*/  @!UP0 UIMAD UR36, UR6, UR14, UR36 ;  /* 0x0000000e062482a4 */ /* 0x000fe2000f8e0224 */
[----:B------:R-:W-:Y:S01]  /*6dd0*/  @P2 VIADD R7, R7, 0x1 ;  /* 0x0000000107072836 */ /* 0x000fe20000000000 */
[----:B------:R-:W-:Y:S02]  /*6de0*/  ULOP3.LUT UP0, URZ, UR11, 0x1b0, URZ, 0xc0, !UPT ;  /* 0x000001b00bff7892 */ /* 0x000fe4000f80c0ff */
[----:B------:R-:W-:Y:S02]  /*6df0*/  UIADD3 UR4, UPT, UPT, -UR43, URZ, URZ ;  /* 0x000000ff2b047290 */ /* 0x000fe4000fffe1ff */
[----:B------:R-:W-:Y:S02]  /*6e00*/  R2UR UR44, R7 ;  /* 0x00000000072c72ca */ /* 0x000fe400000e0000 */
[----:B------:R-:W-:Y:S04]  /*6e10*/  UIMAD UR5, UR53, UR4, UR23 ;  /* 0x00000004350572a4 */ /* 0x000fe8000f8e0217 */
[----:B------:R-:W-:Y:S07]  /*6e20*/  USHF.L.U32 UR52, UR5, 0x6, URZ ;  /* 0x0000000605347899 */ /* 0x000fee00080006ff */
[----:B------:R-:W-:Y:S02]  /*6e30*/  @!UP3 UIADD3 UR44, UPT, UPT, -UR44, URZ, URZ ;  /* 0x000000ff2c2cb290 */ /* 0x000fe4000fffe1ff */
[----:B------:R-:W-:Y:S04]  /*6e40*/  @!UP4 ULOP3.LUT UR44, URZ, UR16, URZ, 0x33, !UPT ;  /* 0x00000010ff2cc292 */ /* 0x000fe8000f8e33ff */
[----:B------:R-:W-:Y:S04]  /*6e50*/  UIADD3 UR4, UPT, UPT, -UR44, URZ, URZ ;  /* 0x000000ff2c047290 */ /* 0x000fe8000fffe1ff */
[----:B------:R-:W-:Y:S01]  /*6e60*/  UIMAD UR43, UR16, UR4, UR43 ;  /* 0x00000004102b72a4 */ /* 0x000fe2000f8e022b */
[----:B------:R-:W-:Y:S11]  /*6e70*/  BRA.U !UP0, `(.L_x_97) ;  /* 0x00000001087c7547 */ /* 0x000ff6000b800000 */
[----:B------:R-:W1:Y:S01]  /*6e80*/  LDCU.64 UR8, c[0x4][0x80] ;  /* 0x01001000ff0877ac */ /* 0x000e620008000a00 */
[----:B------:R-:W-:Y:S01]  /*6e90*/  MOV R17, 0x0 ;  /* 0x0000000000117802 */ /* 0x000fe20000000f00 */
[----:B------:R-:W-:Y:S01]  /*6ea0*/  IMAD.MOV.U32 R8, RZ, RZ, 0x70 ;  /* 0x00000070ff087424 */ /* 0x000fe200078e00ff */
[----:B------:R-:W-:Y:S01]  /*6eb0*/  MOV R12, 0x1 ;  /* 0x00000001000c7802 */ /* 0x000fe20000000f00 */
[----:B------:R-:W-:Y:S01]  /*6ec0*/  IMAD.MOV.U32 R13, RZ, RZ, RZ ;  /* 0x000000ffff0d7224 */ /* 0x000fe200078e00ff */
[----:B------:R2:W3:Y:S01]  /*6ed0*/  LDC.64 R14, c[0x4][R17] ;  /* 0x01000000110e7b82 */ /* 0x0004e20000000a00 */
[----:B------:R-:W4:Y:S01]  /*6ee0*/  LDCU.64 UR6, c[0x4][0x88] ;  /* 0x01001100ff0677ac */ /* 0x000f220008000a00 */
[----:B------:R-:W4:Y:S01]  /*6ef0*/  LDCU.64 UR4, c[0x4][0x8] ;  /* 0x01000100ff0477ac */ /* 0x000f220008000a00 */
[----:B-1----:R-:W-:Y:S01]  /*6f00*/  MOV R5, UR9 ;  /* 0x0000000900057c02 */ /* 0x002fe20008000f00 */
[----:B------:R-:W-:Y:S01]  /*6f10*/  IMAD.U32 R4, RZ, RZ, UR8 ;  /* 0x00000008ff047e24 */ /* 0x000fe2000f8e00ff */
[----:B----4-:R-:W-:Y:S01]  /*6f20*/  MOV R7, UR7 ;  /* 0x0000000700077c02 */ /* 0x010fe20008000f00 */
[----:B------:R-:W-:Y:S01]  /*6f30*/  IMAD.U32 R6, RZ, RZ, UR6 ;  /* 0x00000006ff067e24 */ /* 0x000fe2000f8e00ff */
[----:B------:R-:W-:Y:S01]  /*6f40*/  MOV R11, UR5 ;  /* 0x00000005000b7c02 */ /* 0x000fe20008000f00 */
[----:B------:R-:W-:Y:S02]  /*6f50*/  IMAD.U32 R10, RZ, RZ, UR4 ;  /* 0x00000004ff0a7e24 */ /* 0x000fe4000f8e00ff */
[----:B------:R-:W-:Y:S07]  /*6f60*/  LEPC R20, `(.L_x_98) ;  /* 0x000000001014794e */ /* 0x000fee0000000000 */
[----:B--23-5:R-:W-:Y:S05]  /*6f70*/  CALL.ABS.NOINC R14 ;  /* 0x000000000e007343 */ /* 0x02cfea0003c00000 */
.L_x_98:
[----:B------:R-:W1:Y:S01]  /*6f80*/  LDCU.64 UR8, c[0x4][0x80] ;  /* 0x01001000ff0877ac */ /* 0x000e620008000a00 */
[----:B------:R2:W3:Y:S01]  /*6f90*/  LDC.64 R14, c[0x4][R17] ;  /* 0x01000000110e7b82 */ /* 0x0004e20000000a00 */
[----:B------:R-:W-:Y:S02]  /*6fa0*/  HFMA2 R12, -RZ, RZ, 0, 5.9604644775390625e-08 ;  /* 0x00000001ff0c7431 */ /* 0x000fe400000001ff */
[----:B------:R-:W-:Y:S02]  /*6fb0*/  IMAD.MOV.U32 R8, RZ, RZ, 0x70 ;  /* 0x00000070ff087424 */ /* 0x000fe400078e00ff */
[----:B------:R-:W-:Y:S01]  /*6fc0*/  IMAD.MOV.U32 R13, RZ, RZ, RZ ;  /* 0x000000ffff0d7224 */ /* 0x000fe200078e00ff */
[----:B------:R-:W4:Y:S01]  /*6fd0*/  LDCU.64 UR6, c[0x4][0x88] ;  /* 0x01001100ff0677ac */ /* 0x000f220008000a00 */
[----:B------:R-:W5:Y:S01]  /*6fe0*/  LDCU.64 UR4, c[0x4][0x8] ;  /* 0x01000100ff0477ac */ /* 0x000f620008000a00 */
[----:B-1----:R-:W-:Y:S02]  /*6ff0*/  MOV R4, UR8 ;  /* 0x0000000800047c02 */ /* 0x002fe40008000f00 */
[----:B------:R-:W-:Y:S02]  /*7000*/  MOV R5, UR9 ;  /* 0x0000000900057c02 */ /* 0x000fe40008000f00 */
[----:B----4-:R-:W-:Y:S01]  /*7010*/  MOV R7, UR7 ;  /* 0x0000000700077c02 */ /* 0x010fe20008000f00 */
[----:B------:R-:W-:Y:S01]  /*7020*/  IMAD.U32 R6, RZ, RZ, UR6 ;  /* 0x00000006ff067e24 */ /* 0x000fe2000f8e00ff */
[----:B-----5:R-:W-:Y:S01]  /*7030*/  MOV R11, UR5 ;  /* 0x00000005000b7c02 */ /* 0x020fe20008000f00 */
[----:B--2---:R-:W-:Y:S02]  /*7040*/  IMAD.U32 R10, RZ, RZ, UR4 ;  /* 0x00000004ff0a7e24 */ /* 0x004fe4000f8e00ff */
[----:B------:R-:W-:Y:S07]  /*7050*/  LEPC R20, `(.L_x_97) ;  /* 0x000000001014794e */ /* 0x000fee0000000000 */
[----:B---3--:R-:W-:Y:S05]  /*7060*/  CALL.ABS.NOINC R14 ;  /* 0x000000000e007343 */ /* 0x008fea0003c00000 */
.L_x_97:
[----:B------:R-:W-:Y:S01]  /*7070*/  R2UR UR5, R58 ;  /* 0x000000003a0572ca */ /* 0x000fe200000e0000 */
[----:B------:R-:W-:Y:S01]  /*7080*/  UISETP.NE.U32.AND UP0, UPT, UR62, URZ, UPT ;  /* 0x000000ff3e00728c */ /* 0x000fe2000bf05070 */
[----:B------:R-:W-:Y:S02]  /*7090*/  ISETP.NE.U32.AND P1, PT, R42, RZ, PT ;  /* 0x000000ff2a00720c */ /* 0x000fe40003f25070 */
[----:B------:R-:W-:Y:S01]  /*70a0*/  R2UR UR4, R57 ;  /* 0x00000000390472ca */ /* 0x000fe200000e0000 */
[----:B------:R-:W-:Y:S01]  /*70b0*/  UISETP.NE.AND.EX UP0, UPT, UR63, URZ, UPT, UP0 ;  /* 0x000000ff3f00728c */ /* 0x000fe2000bf05300 */
[----:B------:R-:W-:Y:S02]  /*70c0*/  ISETP.NE.AND.EX P1, PT, R43, RZ, PT, P1 ;  /* 0x000000ff2b00720c */ /* 0x000fe40003f25310 */
[----:B------:R-:W-:Y:S02]  /*70d0*/  ISETP.NE.AND P6, PT, R61, RZ, PT ;  /* 0x000000ff3d00720c */ /* 0x000fe40003fc5270 */
[----:B------:R-:W-:Y:S03]  /*70e0*/  PLOP3.LUT P2, PT, PT, PT, PT, 0x8, 0x80 ;  /* 0x000000000080781c */ /* 0x000fe60003f4e170 */
[----:B------:R-:W-:Y:S04]  /*70f0*/  ISETP.NE.U32.AND P3, PT, RZ, UR5, PT ;  /* 0x00000005ff007c0c */ /* 0x000fe8000bf65070 */
[----:B------:R-:W-:Y:S04]  /*7100*/  ISETP.NE.AND.EX P3, PT, RZ, UR4, PT, P3 ;  /* 0x00000004ff007c0c */ /* 0x000fe8000bf65330 */
[----:B------:R-:W-:Y:S01]  /*7110*/  @P6 PLOP3.LUT P2, PT, P1, PT, PT, 0x80, 0x8 ;  /* 0x000000000008681c */ /* 0x000fe20000f4f070 */
[----:B------:R-:W-:Y:S01]  /*7120*/  @!UPT UIADD3 URZ, UPT, UPT, URZ, URZ, URZ ;  /* 0x000000fffffff290 */ /* 0x000fe2000fffe0ff */
[----:B------:R-:W-:Y:S11]  /*7130*/  @!P1 BRA `(.L_x_99) ;  /* 0x0000000000309947 */ /* 0x000ff60003800000 */
[----:B------:R-:W-:Y:S01]  /*7140*/  ISETP.NE.U32.AND P0, PT, R40, RZ, PT ;  /* 0x000000ff2800720c */ /* 0x000fe20003f05070 */
[----:B------:R-:W1:Y:S01]  /*7150*/  LDCU.64 UR4, c[0x0][0x358] ;  /* 0x00006b00ff0477ac */ /* 0x000e620008000a00 */
[----:B------:R-:W-:Y:S02]  /*7160*/  IMAD.MOV.U32 R55, RZ, RZ, 0x1 ;  /* 0x00000001ff377424 */ /* 0x000fe400078e00ff */
[----:B------:R-:W-:Y:S11]  /*7170*/  ISETP.NE.AND.EX P0, PT, R41, RZ, PT, P0 ;  /* 0x000000ff2900720c */ /* 0x000ff60003f05300 */
[----:B------:R-:W-:Y:S02]  /*7180*/  @!UPT UIADD3 URZ, UPT, UPT, URZ, URZ, URZ ;  /* 0x000000fffffff290 */ /* 0x000fe4000fffe0ff */
[----:B------:R-:W2:Y:S01]  /*7190*/  @P0 LDC.64 R4, c[0x0][0x888] ;  /* 0x00022200ff040b82 */ /* 0x000ea20000000a00 */
[----:B------:R-:W-:Y:S04]  /*71a0*/  @P0 IMAD R0, R16, R42, RZ ;  /* 0x0000002a10000224 */ /* 0x000fe800078e02ff */
[----:B--2---:R-:W-:Y:S04]  /*71b0*/  @P0 IMAD.WIDE R4, R0, 0x4, R4 ;  /* 0x0000000400040825 */ /* 0x004fe800078e0204 */
[----:B------:R-:W-:Y:S01]  /*71c0*/  HFMA2 R0, -RZ, RZ, 0, 5.9604644775390625e-08 ;  /* 0x00000001ff007431 */ /* 0x000fe200000001ff */
[----:B-1---5:R1:W5:Y:S04]  /*71d0*/  @P0 LDG.E R26, desc[UR4][R4.64] ;  /* 0x00000004041a0981 */ /* 0x022368000c1e1900 */
[----:B------:R-:W-:Y:S01]  /*71e0*/  @!P0 PRMT R55, R0, 0x7610, R55 ;  /* 0x0000761000378816 */ /* 0x000fe20000000037 */
[----:B-1----:R-:W2:Y:S06]  /*71f0*/  @!P0 LDC R26, c[0x0][0x880] ;  /* 0x00022000ff1a8b82 */ /* 0x002eac0000000800 */
.L_x_99:
[----:B------:R-:W-:Y:S05]  /*7200*/  BRA.U !UP0, `(.L_x_100) ;  /* 0x00000001082c7547 */ /* 0x000fea000b800000 */
[----:B------:R-:W-:Y:S02]  /*7210*/  R2UR UR5, R60 ;  /* 0x000000003c0572ca */ /* 0x000fe400000e0000 */
[----:B------:R-:W-:Y:S11]  /*7220*/  R2UR UR4, R59 ;  /* 0x000000003b0472ca */ /* 0x000ff600000e0000 */
[----:B------:R-:W-:Y:S04]  /*7230*/  ISETP.NE.U32.AND P0, PT, RZ, UR5, PT ;  /* 0x00000005ff007c0c */ /* 0x000fe8000bf05070 */
[----:B------:R-:W-:Y:S01]  /*7240*/  ISETP.NE.AND.EX P0, PT, RZ, UR4, PT, P0 ;  /* 0x00000004ff007c0c */ /* 0x000fe2000bf05300 */
[----:B------:R-:W1:Y:S11]  /*7250*/  LDCU.64 UR4, c[0x0][0x358] ;  /* 0x00006b00ff0477ac */ /* 0x000e760008000a00 */
[----:B------:R-:W-:Y:S01]  /*7260*/  @!UPT UIADD3 URZ, UPT, UPT, URZ, URZ, URZ ;  /* 0x000000fffffff290 */ /* 0x000fe2000fffe0ff */
[----:B------:R-:W3:Y:S01]  /*7270*/  @P0 LDC.64 R4, c[0x0][0x8a8] ;  /* 0x00022a00ff040b82 */ /* 0x000ee20000000a00 */
[----:B------:R-:W-:Y:S04]  /*7280*/  @P0 IMAD R0, R16, UR62, RZ ;  /* 0x0000003e10000c24 */ /* 0x000fe8000f8e02ff */
[----:B---3--:R-:W-:Y:S05]  /*7290*/  @P0 IMAD.WIDE R4, R0, 0x4, R4 ;  /* 0x0000000400040825 */ /* 0x008fea00078e0204 */
[----:B-1---5:R1:W5:Y:S02]  /*72a0*/  @P0 LDG.E R24, desc[UR4][R4.64] ;  /* 0x0000000404180981 */ /* 0x022364000c1e1900 */
[----:B-1----:R-:W3:Y:S02]  /*72b0*/  @!P0 LDC R24, c[0x0][0x8a0] ;  /* 0x00022800ff188b82 */ /* 0x002ee40000000800 */
.L_x_100:
[----:B--2--5:R-:W-:Y:S01]  /*72c0*/  FSETP.NEU.AND P0, PT, R26, RZ, PT ;  /* 0x000000ff1a00720b */ /* 0x024fe20003f0d000 */
[----:B------:R-:W-:Y:S01]  /*72d0*/  IMAD.U32 R0, RZ, RZ, UR51 ;  /* 0x00000033ff007e24 */ /* 0x000fe2000f8e00ff */
[----:B------:R-:W-:Y:S01]  /*72e0*/  SEL R4, RZ, 0xffffffff, P3 ;  /* 0xffffffffff047807 */ /* 0x000fe20001800000 */
[----:B------:R-:W-:Y:S01]  /*72f0*/  BSSY B1, `(.L_x_101) ;  /* 0x0000034000017945 */ /* 0x000fe20003800000 */
[----:B------:R-:W-:Y:S01]  /*7300*/  @P6 LOP3.LUT P3, RZ, R55, 0xff, RZ, 0xc0, !PT ;  /* 0x000000ff37ff6812 */ /* 0x000fe2000786c0ff */
[----:B------:R-:W-:Y:S01]  /*7310*/  IMAD.MOV.U32 R69, RZ, RZ, 0x1 ;  /* 0x00000001ff457424 */ /* 0x000fe200078e00ff */
[----:B------:R-:W-:Y:S01]  /*7320*/  @P6 SEL R65, RZ, 0xffffffff, P0 ;  /* 0xffffffffff416807 */ /* 0x000fe20000000000 */
[----:B------:R-:W-:Y:S01]  /*7330*/  IMAD.IADD R25, R23, 0x1, R2 ;  /* 0x0000000117197824 */ /* 0x000fe200078e0202 */
[----:B------:R-:W-:Y:S01]  /*7340*/  LOP3.LUT R67, R52, 0x1, RZ, 0x3c, !PT ;  /* 0x0000000134437812 */ /* 0x000fe200078e3cff */
[----:B------:R-:W-:Y:S01]  /*7350*/  IMAD.U32 R68, RZ, RZ, UR51 ;  /* 0x00000033ff447e24 */ /* 0x000fe2000f8e00ff */
[----:B------:R-:W-:Y:S02]  /*7360*/  @P2 SEL R65, R4, R65, !P3 ;  /* 0x0000004104412207 */ /* 0x000fe40005800000 */
[----:B------:R-:W-:Y:S02]  /*7370*/  CS2R R38, SRZ ;  /* 0x0000000000267805 */ /* 0x000fe4000001ff00 */
[----:B------:R-:W-:Y:S02]  /*7380*/  LEA R0, R0, UR48, 0x3 ;  /* 0x0000003000007c11 */ /* 0x000fe4000f8e18ff */
[----:B------:R-:W-:Y:S02]  /*7390*/  CS2R R36, SRZ ;  /* 0x0000000000247805 */ /* 0x000fe4000001ff00 */
[----:B------:R-:W-:Y:S02]  /*73a0*/  @P6 LOP3.LUT R65, R65, 0x1, RZ, 0xc0, !PT ;  /* 0x0000000141416812 */ /* 0x000fe400078ec0ff */
[----:B------:R-:W-:Y:S02]  /*73b0*/  CS2R R30, SRZ ;  /* 0x00000000001e7805 */ /* 0x000fe4000001ff00 */
[----:B------:R-:W-:Y:S02]  /*73c0*/  LEA R27, R22, UR48, 0x3 ;  /* 0x00000030161b7c11 */ /* 0x000fe4000f8e18ff */
[----:B------:R-:W-:Y:S02]  /*73d0*/  CS2R R28, SRZ ;  /* 0x00000000001c7805 */ /* 0x000fe4000001ff00 */
[----:B------:R-:W-:Y:S02]  /*73e0*/  ISETP.NE.U32.OR P5, PT, R65, 0x1, !P6 ;  /* 0x000000014100780c */ /* 0x000fe400077a5470 */
[----:B------:R-:W-:Y:S02]  /*73f0*/  LOP3.LUT P2, R64, R55, 0xff, RZ, 0xc0, !PT ;  /* 0x000000ff37407812 */ /* 0x000fe4000784c0ff */
[----:B------:R-:W-:Y:S04]  /*7400*/  SEL R70, RZ, 0xffffffff, P0 ;  /* 0xffffffffff467807 */ /* 0x000fe80000000000 */
[----:B------:R-:W-:Y:S04]  /*7410*/  @P1 SEL R70, R4, R70, !P2 ;  /* 0x0000004604461207 */ /* 0x000fe80005000000 */
[----:B------:R-:W-:Y:S02]  /*7420*/  LOP3.LUT R70, R70, 0x1, RZ, 0xc0, !PT ;  /* 0x0000000146467812 */ /* 0x000fe400078ec0ff */
[----:B------:R-:W-:Y:S04]  /*7430*/  @P5 SHF.L.U32 R3, R67, 0x1f, RZ ;  /* 0x0000001f43035819 */ /* 0x000fe800000006ff */
[----:B------:R1:W2:Y:S02]  /*7440*/  @P5 SYNCS.PHASECHK.TRANS64.TRYWAIT P4, [R0+URZ+0x1a0], R3 ;  /* 0x0001a003000055a7 */ /* 0x0002a400080811ff */
[----:B-1----:R-:W-:Y:S04]  /*7450*/  SHF.L.U32 R3, R51, 0x1f, RZ ;  /* 0x0000001f33037819 */ /* 0x002fe800000006ff */
[----:B------:R1:W4:Y:S01]  /*7460*/  SYNCS.PHASECHK.TRANS64.TRYWAIT P3, [R27+URZ+0x1f0], R3 ;  /* 0x0001f0031b0075a7 */ /* 0x00032200080611ff */
[----:B--2---:R-:W-:Y:S01]  /*7470*/  @P5 SEL R69, RZ, 0x1, !P4 ;  /* 0x00000001ff455807 */ /* 0x004fe20006000000 */
[----:B-1----:R-:W-:Y:S06]  /*7480*/  @!P5 BRA `(.L_x_102) ;  /* 0x000000000068d947 */ /* 0x002fec0003800000 */
[----:B------:R-:W-:Y:S01]  /*7490*/  ISETP.NE.AND P1, PT, R69, RZ, PT ;  /* 0x000000ff4500720c */ /* 0x000fe20003f25270 */
[----:B------:R-:W-:Y:S01]  /*74a0*/  BSSY B0, `(.L_x_103) ;  /* 0x0000007000007945 */ /* 0x000fe20003800000 */
[----:B------:R-:W-:Y:S01]  /*74b0*/  ISETP.NE.U32.AND P0, PT, R70, 0x1, PT ;  /* 0x000000014600780c */ /* 0x000fe20003f05070 */
[----:B------:R-:W-:Y:S10]  /*74c0*/  IMAD.U32 R2, RZ, RZ, UR51 ;  /* 0x00000033ff027e24 */ /* 0x000ff4000f8e00ff */
[----:B------:R-:W-:Y:S05]  /*74d0*/  @P1 BRA `(.L_x_104) ;  /* 0x00000000000c1947 */ /* 0x000fea0003800000 */
[----:B------:R-:W-:Y:S04]  /*74e0*/  SHF.L.U32 R4, R67, 0x1f, RZ ;  /* 0x0000001f43047819 */ /* 0x000fe800000006ff */
[----:B------:R-:W1:Y:S02]  /*74f0*/  SYNCS.PHASECHK.TRANS64.TRYWAIT P1, [R0+URZ+0x1a0], R4 ;  /* 0x0001a004000075a7 */ /* 0x000e6400080211ff */
[----:B-1----:R-:W-:Y:S05]  /*7500*/  @!P1 BRA `(.L_x_105) ;  /* 0x0000002400689947 */ /* 0x002fea0003800000 */
.L_x_104:
[----:B------:R-:W-:Y:S05]  /*7510*/  BSYNC B0 ;  /* 0x0000000000007941 */ /* 0x000fea0003800000 */
.L_x_103:
[----:B------:R-:W-:Y:S01]  /*7520*/  @P0 IMAD R2, R2, 0x800, R53 ;  /* 0x0000080002020824 */ /* 0x000fe200078e0235 */
[----:B------:R-:W-:Y:S02]  /*7530*/  CS2R R30, SRZ ;  /* 0x00000000001e7805 */ /* 0x000fe4000001ff00 */
[----:B------:R-:W-:Y:S02]  /*7540*/  CS2R R28, SRZ ;  /* 0x00000000001c7805 */ /* 0x000fe4000001ff00 */
[----:B------:R-:W-:Y:S02]  /*7550*/  CS2R R38, SRZ ;  /* 0x0000000000267805 */ /* 0x000fe4000001ff00 */
[----:B------:R-:W-:Y:S02]  /*7560*/  CS2R R36, SRZ ;  /* 0x0000000000247805 */ /* 0x000fe4000001ff00 */
[----:B------:R-:W-:Y:S01]  /*7570*/  @P0 LEA R2, R2, UR48, 0x1 ;  /* 0x0000003002020c11 */ /* 0x000fe2000f8e08ff */
[----:B------:R-:W-:Y:S05]  /*7580*/  @P0 WARPSYNC.ALL ;  /* 0x0000000000000948 */ /* 0x000fea0003800000 */
[----:B------:R-:W2:Y:S01]  /*7590*/  @P0 LDSM.16.M88.4 R28, [R2+0x400] ;  /* 0x00040000021c083b */ /* 0x000ea20000000200 */
[----:B------:R-:W-:Y:S01]  /*75a0*/  UIADD3 UR4, UPT, UPT, UR51, 0x1, URZ ;  /* 0x0000000133047890 */ /* 0x000fe2000fffe0ff */
[----:B-1----:R-:W-:Y:S03]  /*75b0*/  @P0 IMAD R0, R63, 0x2, R2 ;  /* 0x000000023f000824 */ /* 0x002fe600078e0202 */
[----:B------:R-:W-:Y:S02]  /*75c0*/  UISETP.NE.AND UP0, UPT, UR4, 0x3, UPT ;  /* 0x000000030400788c */ /* 0x000fe4000bf05270 */
[----:B------:R1:W2:Y:S02]  /*75d0*/  @P0 LDSM.16.M88.4 R36, [R0+0x400] ;  /* 0x000400000024083b */ /* 0x0002a40000000200 */
[----:B------:R-:W-:Y:S02]  /*75e0*/  USEL UR4, UR4, URZ, UP0 ;  /* 0x000000ff04047287 */ /* 0x000fe40008000000 */
[----:B------:R-:W-:Y:S04]  /*75f0*/  PLOP3.LUT P0, PT, PT, PT, UP0, 0x80, 0x8 ;  /* 0x000000000008781c */ /* 0x000fe80003f0f008 */
[----:B------:R-:W-:Y:S01]  /*7600*/  IMAD.U32 R68, RZ, RZ, UR4 ;  /* 0x00000004ff447e24 */ /* 0x000fe2000f8e00ff */
[----:B-1----:R-:W-:Y:S04]  /*7610*/  SEL R0, RZ, 0x1, P0 ;  /* 0x00000001ff007807 */ /* 0x002fe80000000000 */
[----:B------:R-:W-:Y:S02]  /*7620*/  LOP3.LUT R67, R67, R0, RZ, 0x3c, !PT ;  /* 0x0000000043437212 */ /* 0x000fe400078e3cff */
.L_x_102:
[----:B------:R-:W-:Y:S05]  /*7630*/  BSYNC B1 ;  /* 0x0000000000017941 */ /* 0x000fea0003800000 */
.L_x_101:
[----:B------:R-:W-:Y:S04]  /*7640*/  SHF.R.U32.HI R0, RZ, 0x15, R25 ;  /* 0x00000015ff007819 */ /* 0x000fe80000011619 */
[----:B------:R-:W-:Y:S01]  /*7650*/  LOP3.LUT P0, RZ, R0, 0x3, R56, 0x48, !PT ;  /* 0x0000000300ff7812 */ /* 0x000fe20007804838 */
[----:B------:R-:W-:Y:S01]  /*7660*/  @!UPT UIADD3 URZ, UPT, UPT, URZ, URZ, URZ ;  /* 0x000000fffffff290 */ /* 0x000fe2000fffe0ff */
[----:B----4-:R-:W-:Y:S11]  /*7670*/  @P3 BRA `(.L_x_106) ;  /* 0x0000000000083947 */ /* 0x010ff60003800000 */
[----:B------:R-:W1:Y:S02]  /*7680*/  SYNCS.PHASECHK.TRANS64.TRYWAIT P1, [R27+URZ+0x1f0], R3 ;  /* 0x0001f0031b0075a7 */ /* 0x000e6400080211ff */
[----:B-1----:R-:W-:Y:S05]  /*7690*/  @!P1 BRA `(.L_x_107) ;  /* 0x0000002400189947 */ /* 0x002fea0003800000 */
.L_x_106:
[----:B------:R-:W-:Y:S05]  /*76a0*/  @!P0 BRA `(.L_x_108) ;  /* 0x0000000000408947 */ /* 0x000fea0003800000 */
[----:B------:R-:W4:Y:S01]  /*76b0*/  LDCU.64 UR8, c[0x4][0x70] ;  /* 0x01000e00ff0877ac */ /* 0x000f220008000a00 */
[----:B-1----:R-:W-:Y:S01]  /*76c0*/  MOV R3, 0x0 ;  /* 0x0000000000037802 */ /* 0x002fe20000000f00 */
[----:B------:R-:W-:Y:S02]  /*76d0*/  HFMA2 R12, -RZ, RZ, 0, 5.9604644775390625e-08 ;  /* 0x00000001ff0c7431 */ /* 0x000fe400000001ff */
[----:B------:R-:W-:Y:S02]  /*76e0*/  IMAD.MOV.U32 R8, RZ, RZ, 0x192 ;  /* 0x00000192ff087424 */ /* 0x000fe400078e00ff */
[----:B------:R-:W-:Y:S01]  /*76f0*/  IMAD.MOV.U32 R13, RZ, RZ, RZ ;  /* 0x000000ffff0d7224 */ /* 0x000fe200078e00ff */
[----:B------:R-:W1:Y:S01]  /*7700*/  LDCU.64 UR6, c[0x4][0x78] ;  /* 0x01000f00ff0677ac */ /* 0x000e620008000a00 */
[----:B------:R-:W2:Y:S01]  /*7710*/  LDC.64 R2, c[0x4][R3] ;  /* 0x0100000003027b82 */ /* 0x000ea20000000a00 */
[----:B------:R-:W5:Y:S01]  /*7720*/  LDCU.64 UR4, c[0x4][0x10] ;  /* 0x01000200ff0477ac */ /* 0x000f620008000a00 */
[----:B----4-:R-:W-:Y:S01]  /*7730*/  MOV R5, UR9 ;  /* 0x0000000900057c02 */ /* 0x010fe20008000f00 */
[----:B------:R-:W-:Y:S01]  /*7740*/  IMAD.U32 R4, RZ, RZ, UR8 ;  /* 0x00000008ff047e24 */ /* 0x000fe2000f8e00ff */
[----:B-1----:R-:W-:Y:S01]  /*7750*/  MOV R7, UR7 ;  /* 0x0000000700077c02 */ /* 0x002fe20008000f00 */
[----:B------:R-:W-:Y:S01]  /*7760*/  IMAD.U32 R6, RZ, RZ, UR6 ;  /* 0x00000006ff067e24 */ /* 0x000fe2000f8e00ff */
[----:B-----5:R-:W-:Y:S01]  /*7770*/  MOV R11, UR5 ;  /* 0x00000005000b7c02 */ /* 0x020fe20008000f00 */
[----:B------:R-:W-:Y:S02]  /*7780*/  IMAD.U32 R10, RZ, RZ, UR4 ;  /* 0x00000004ff0a7e24 */ /* 0x000fe4000f8e00ff */
[----:B------:R-:W-:Y:S07]  /*7790*/  LEPC R20, `(.L_x_108) ;  /* 0x000000001014794e */ /* 0x000fee0000000000 */
[----:B--23--:R-:W-:Y:S05]  /*77a0*/  CALL.ABS.NOINC R2 ;  /* 0x0000000002007343 */ /* 0x00cfea0003c00000 */
.L_x_108:
[----:B------:R-:W-:Y:S05]  /*77b0*/  WARPSYNC.ALL ;  /* 0x0000000000007948 */ /* 0x000fea0003800000 */
[----:B------:R-:W-:Y:S01]  /*77c0*/  R2UR UR4, R25 ;  /* 0x00000000190472ca */ /* 0x000fe200000e0000 */
[----:B-12---:R-:W-:Y:S01]  /*77d0*/  HADD2.F32 R3, -RZ, R28.H0_H0 ;  /* 0x2000001cff037230 */ /* 0x006fe20000004100 */
[----:B------:R-:W-:Y:S01]  /*77e0*/  SHF.L.U32 R66, R63, 0x1, RZ ;  /* 0x000000013f427819 */ /* 0x000fe200000006ff */
[----:B------:R-:W-:Y:S01]  /*77f0*/  HADD2.F32 R20, -RZ, R30.H0_H0 ;  /* 0x2000001eff147230 */ /* 0x000fe20000004100 */
[----:B------:R-:W-:Y:S01]  /*7800*/  ISETP.NE.AND P1, PT, R54, RZ, PT ;  /* 0x000000ff3600720c */ /* 0x000fe20003f25270 */
[----:B------:R-:W-:Y:S08]  /*7810*/  BSSY.RECONVERGENT B0, `(.L_x_109) ;  /* 0x000004e000007945 */ /* 0x000ff00003800200 */
[----:B------:R-:W3:Y:S02]  /*7820*/  LDTM.16dp256bit.x4 R4, tmem[UR4] ;  /* 0x00000004000479ee */ /* 0x000ee40008120000 */
[C---:B---3--:R-:W-:Y:S01]  /*7830*/  FMUL R0, R24.reuse, R4 ;  /* 0x0000000418007220 */ /* 0x048fe20000400000 */
[----:B------:R-:W-:Y:S02]  /*7840*/  HADD2.F32 R4, -RZ, R28.H1_H1 ;  /* 0x3000001cff047230 */ /* 0x000fe40000004100 */
[----:B------:R-:W-:Y:S01]  /*7850*/  FMUL R2, R24, R5 ;  /* 0x0000000518027220 */ /* 0x000fe20000400000 */
[--C-:B------:R-:W-:Y:S02]  /*7860*/  HADD2.F32 R5, -RZ, R29.reuse.H0_H0 ;  /* 0x2000001dff057230 */ /* 0x100fe40000004100 */
[----:B------:R-:W-:Y:S01]  /*7870*/  FFMA R0, R26, R3, R0 ;  /* 0x000000031a007223 */ /* 0x000fe20000000000 */
[----:B------:R-:W-:Y:S01]  /*7880*/  FMUL R3, R24, R6 ;  /* 0x0000000618037220 */ /* 0x000fe20000400000 */
[----:B------:R-:W-:Y:S02]  /*7890*/  HADD2.F32 R6, -RZ, R29.H1_H1 ;  /* 0x3000001dff067230 */ /* 0x000fe40000004100 */
[----:B------:R-:W-:Y:S01]  /*78a0*/  FFMA R2, R26, R4, R2 ;  /* 0x000000041a027223 */ /* 0x000fe20000000002 */
[----:B------:R-:W-:Y:S01]  /*78b0*/  FMUL R7, R24, R7 ;  /* 0x0000000718077220 */ /* 0x000fe20000400000 */
[----:B------:R-:W-:Y:S01]  /*78c0*/  FFMA R3, R26, R5, R3 ;  /* 0x000000051a037223 */ /* 0x000fe20000000003 */
[C---:B------:R-:W-:Y:S01]  /*78d0*/  FMUL R4, R24.reuse, R8 ;  /* 0x0000000818047220 */ /* 0x040fe20000400000 */
[----:B------:R-:W-:Y:S01]  /*78e0*/  FMUL R5, R24, R9 ;  /* 0x0000000918057220 */ /* 0x000fe20000400000 */
[----:B------:R-:W-:Y:S01]  /*78f0*/  F2FP.F16.F32.PACK_AB R32, R2, R0 ;  /* 0x000000000220723e */ /* 0x000fe200000000ff */
[C---:B------:R-:W-:Y:S01]  /*7900*/  FFMA R7, R26.reuse, R6, R7 ;  /* 0x000000061a077223 */ /* 0x040fe20000000007 */
[----:B------:R-:W-:Y:S02]  /*7910*/  HADD2.F32 R0, -RZ, R30.H1_H1 ;  /* 0x3000001eff007230 */ /* 0x000fe40000004100 */
[----:B------:R-:W-:Y:S01]  /*7920*/  FFMA R4, R26, R20, R4 ;  /* 0x000000141a047223 */ /* 0x000fe20000000004 */
[--C-:B------:R-:W-:Y:S02]  /*7930*/  HADD2.F32 R2, -RZ, R31.reuse.H0_H0 ;  /* 0x2000001fff027230 */ /* 0x100fe40000004100 */
[----:B------:R-:W-:Y:S01]  /*7940*/  FMUL R6, R24, R10 ;  /* 0x0000000a18067220 */ /* 0x000fe20000400000 */
[----:B------:R-:W-:Y:S01]  /*7950*/  F2FP.F16.F32.PACK_AB R33, R7, R3 ;  /* 0x000000030721723e */ /* 0x000fe200000000ff */
[----:B------:R-:W-:Y:S02]  /*7960*/  HADD2.F32 R3, -RZ, R31.H1_H1 ;  /* 0x3000001fff037230 */ /* 0x000fe40000004100 */
[----:B------:R-:W-:Y:S01]  /*7970*/  FFMA R5, R26, R0, R5 ;  /* 0x000000001a057223 */ /* 0x000fe20000000005 */
[C---:B------:R-:W-:Y:S01]  /*7980*/  FMUL R11, R24.reuse, R11 ;  /* 0x0000000b180b7220 */ /* 0x040fe20000400000 */
[--C-:B------:R-:W-:Y:S02]  /*7990*/  HADD2.F32 R7, -RZ, R36.reuse.H0_H0 ;  /* 0x20000024ff077230 */ /* 0x100fe40000004100 */
[C---:B------:R-:W-:Y:S01]  /*79a0*/  FMUL R8, R24.reuse, R12 ;  /* 0x0000000c18087220 */ /* 0x040fe20000400000 */
[----:B------:R-:W-:Y:S02]  /*79b0*/  HADD2.F32 R0, -RZ, R36.H1_H1 ;  /* 0x30000024ff007230 */ /* 0x000fe40000004100 */
[----:B------:R-:W-:Y:S01]  /*79c0*/  FMUL R9, R24, R13 ;  /* 0x0000000d18097220 */ /* 0x000fe20000400000 */
[C---:B------:R-:W-:Y:S01]  /*79d0*/  FFMA R6, R26.reuse, R2, R6 ;  /* 0x000000021a067223 */ /* 0x040fe20000000006 */
[C---:B------:R-:W-:Y:S01]  /*79e0*/  FFMA R11, R26.reuse, R3, R11 ;  /* 0x000000031a0b7223 */ /* 0x040fe2000000000b */
[C---:B------:R-:W-:Y:S01]  /*79f0*/  FFMA R8, R26.reuse, R7, R8 ;  /* 0x000000071a087223 */ /* 0x040fe20000000008 */
[----:B------:R-:W-:Y:S01]  /*7a00*/  FFMA R9, R26, R0, R9 ;  /* 0x000000001a097223 */ /* 0x000fe20000000009 */
[--C-:B------:R-:W-:Y:S02]  /*7a10*/  HADD2.F32 R2, -RZ, R37.reuse.H0_H0 ;  /* 0x20000025ff027230 */ /* 0x100fe40000004100 */
[C---:B------:R-:W-:Y:S01]  /*7a20*/  FMUL R10, R24.reuse, R14 ;  /* 0x0000000e180a7220 */ /* 0x040fe20000400000 */
[----:B------:R-:W-:Y:S02]  /*7a30*/  HADD2.F32 R0, -RZ, R37.H1_H1 ;  /* 0x30000025ff007230 */ /* 0x000fe40000004100 */
[----:B------:R-:W-:Y:S01]  /*7a40*/  FMUL R15, R24, R15 ;  /* 0x0000000f180f7220 */ /* 0x000fe20000400000 */
[----:B------:R-:W-:Y:S01]  /*7a50*/  F2FP.F16.F32.PACK_AB R34, R5, R4 ;  /* 0x000000040522723e */ /* 0x000fe200000000ff */
[----:B------:R-:W-:Y:S01]  /*7a60*/  FFMA R10, R26, R2, R10 ;  /* 0x000000021a0a7223 */ /* 0x000fe2000000000a */
[----:B------:R-:W-:Y:S01]  /*7a70*/  FMUL R12, R24, R16 ;  /* 0x00000010180c7220 */ /* 0x000fe20000400000 */
[----:B------:R-:W-:Y:S01]  /*7a80*/  FFMA R15, R26, R0, R15 ;  /* 0x000000001a0f7223 */ /* 0x000fe2000000000f */
[--C-:B------:R-:W-:Y:S01]  /*7a90*/  HADD2.F32 R0, -RZ, R38.reuse.H0_H0 ;  /* 0x20000026ff007230 */ /* 0x100fe20000004100 */
[----:B------:R-:W-:Y:S01]  /*7aa0*/  MOV R5, UR51 ;  /* 0x0000003300057c02 */ /* 0x000fe20008000f00 */
[----:B------:R-:W-:Y:S02]  /*7ab0*/  HADD2.F32 R2, -RZ, R38.H1_H1 ;  /* 0x30000026ff027230 */ /* 0x000fe40000004100 */
[C---:B------:R-:W-:Y:S01]  /*7ac0*/  FMUL R13, R24.reuse, R17 ;  /* 0x00000011180d7220 */ /* 0x040fe20000400000 */
[--C-:B------:R-:W-:Y:S02]  /*7ad0*/  HADD2.F32 R3, -RZ, R39.reuse.H0_H0 ;  /* 0x20000027ff037230 */ /* 0x100fe40000004100 */
[C---:B------:R-:W-:Y:S01]  /*7ae0*/  FMUL R14, R24.reuse, R18 ;  /* 0x00000012180e7220 */ /* 0x040fe20000400000 */
[----:B------:R-:W-:Y:S02]  /*7af0*/  HADD2.F32 R4, -RZ, R39.H1_H1 ;  /* 0x30000027ff047230 */ /* 0x000fe40000004100 */
[----:B------:R-:W-:Y:S01]  /*7b00*/  FMUL R19, R24, R19 ;  /* 0x0000001318137220 */ /* 0x000fe20000400000 */
[C---:B------:R-:W-:Y:S01]  /*7b10*/  FFMA R12, R26.reuse, R0, R12 ;  /* 0x000000001a0c7223 */ /* 0x040fe2000000000c */
[----:B------:R-:W-:Y:S01]  /*7b20*/  LEA R5, R5, R53, 0xb ;  /* 0x0000003505057211 */ /* 0x000fe200078e58ff */
[C---:B------:R-:W-:Y:S01]  /*7b30*/  FFMA R13, R26.reuse, R2, R13 ;  /* 0x000000021a0d7223 */ /* 0x040fe2000000000d */
[C---:B------:R-:W-:Y:S01]  /*7b40*/  FFMA R14, R26.reuse, R3, R14 ;  /* 0x000000031a0e7223 */ /* 0x040fe2000000000e */
[----:B------:R-:W-:Y:S01]  /*7b50*/  FFMA R19, R26, R4, R19 ;  /* 0x000000041a137223 */ /* 0x000fe20000000013 */
[----:B------:R-:W-:Y:S02]  /*7b60*/  F2FP.F16.F32.PACK_AB R35, R11, R6 ;  /* 0x000000060b23723e */ /* 0x000fe400000000ff */
[----:B------:R-:W-:Y:S02]  /*7b70*/  LEA R5, R5, UR48, 0x1 ;  /* 0x0000003005057c11 */ /* 0x000fe4000f8e08ff */
[----:B------:R-:W-:Y:S02]  /*7b80*/  F2FP.F16.F32.PACK_AB R8, R9, R8 ;  /* 0x000000080908723e */ /* 0x000fe400000000ff */
[----:B------:R-:W-:Y:S01]  /*7b90*/  F2FP.F16.F32.PACK_AB R9, R15, R10 ;  /* 0x0000000a0f09723e */ /* 0x000fe200000000ff */
[----:B------:R1:W-:Y:S01]  /*7ba0*/  STSM.16.M88.4 [R5+0x400], R32 ;  /* 0x0004002005007844 */ /* 0x0003e20000000200 */
[----:B------:R-:W-:Y:S02]  /*7bb0*/  F2FP.F16.F32.PACK_AB R10, R13, R12 ;  /* 0x0000000c0d0a723e */ /* 0x000fe400000000ff */
[----:B------:R-:W-:Y:S02]  /*7bc0*/  F2FP.F16.F32.PACK_AB R11, R19, R14 ;  /* 0x0000000e130b723e */ /* 0x000fe400000000ff */
[----:B------:R-:W-:Y:S05]  /*7bd0*/  IADD3 R0, PT, PT, R66, 0x400, R5 ;  /* 0x0000040042007810 */ /* 0x000fea0007ffe005 */
[----:B------:R1:W-:Y:S01]  /*7be0*/  STSM.16.M88.4 [R0], R8 ;  /* 0x0000000800007844 */ /* 0x0003e20000000200 */
[----:B------:R-:W-:Y:S01]  /*7bf0*/  @!PT LDS RZ, [RZ] ;  /* 0x00000000fffff984 */ /* 0x000fe20000000800 */
[----:B------:R-:W-:Y:S01]  /*7c00*/  @!PT LDS RZ, [RZ] ;  /* 0x00000000fffff984 */ /* 0x000fe20000000800 */
[----:B------:R-:W-:Y:S01]  /*7c10*/  @!PT LDS RZ, [RZ] ;  /* 0x00000000fffff984 */ /* 0x000fe20000000800 */
[----:B------:R-:W-:Y:S01]  /*7c20*/  @!PT LDS RZ, [RZ] ;  /* 0x00000000fffff984 */ /* 0x000fe20000000800 */
[----:B------:R2:W-:Y:S07]  /*7c30*/  MEMBAR.ALL.CTA ;  /* 0x0000000000007992 */ /* 0x0005ee0000008000 */
[----:B--2---:R-:W2:Y:S02]  /*7c40*/  FENCE.VIEW.ASYNC.S ;  /* 0x00000000000073c6 */ /* 0x004ea40000000000 */
[----:B--2---:R-:W-:Y:S06]  /*7c50*/  BAR.SYNC.DEFER_BLOCKING 0x1, 0x80 ;  /* 0x0042000000007b1d */ /* 0x004fec0000010000 */
[----:B------:R-:W-:Y:S05]  /*7c60*/  @P1 BRA `(.L_x_110) ;  /* 0x0000000000201947 */ /* 0x000fea0003800000 */
[----:B------:R-:W2:Y:S01]  /*7c70*/  LDCU.64 UR6, c[0x0][0x348] ;  /* 0x00006900ff0677ac */ /* 0x000ea20008000a00 */
[----:B------:R-:W-:Y:S01]  /*7c80*/  ULEA UR5, UR51, UR48, 0xc ;  /* 0x0000003033057291 */ /* 0x000fe2000f8e60ff */
[----:B------:R-:W-:Y:S03]  /*7c90*/  UMOV UR41, UR52 ;  /* 0x0000003400297c82 */ /* 0x000fe60008000000 */
[----:B------:R-:W-:Y:S02]  /*7ca0*/  UIADD3 UR40, UPT, UPT, UR5, 0x400, URZ ;  /* 0x0000040005287890 */ /* 0x000fe4000fffe0ff */
[----:B--2---:R-:W-:Y:S04]  /*7cb0*/  UIADD3 UR4, UP0, UPT, UR6, 0x680, URZ ;  /* 0x0000068006047890 */ /* 0x004fe8000ff1e0ff */
[----:B------:R-:W-:Y:S09]  /*7cc0*/  UIADD3.X UR5, UPT, UPT, URZ, UR7, URZ, UP0, !UPT ;  /* 0x00000007ff057290 */ /* 0x000ff200087fe4ff */
[----:B------:R2:W-:Y:S02]  /*7cd0*/  UTMASTG.4D [UR40], [UR4] ;  /* 0x00000028040073b5 */ /* 0x0005e40008018000 */
[----:B--2---:R0:W-:Y:S02]  /*7ce0*/  UTMACMDFLUSH ;  /* 0x00000000000079b7 */ /* 0x0041e40000000000 */
.L_x_110:
[----:B------:R-:W-:Y:S05]  /*7cf0*/  BSYNC.RECONVERGENT B0 ;  /* 0x0000000000007941 */ /* 0x000fea0003800200 */
.L_x_109:
[----:B------:R-:W-:Y:S01]  /*7d00*/  UIADD3 UR50, UPT, UPT, UR51, 0x1, URZ ;  /* 0x0000000133327890 */ /* 0x000fe2000fffe0ff */
[----:B------:R-:W-:Y:S01]  /*7d10*/  ISETP.NE.AND P2, PT, R61, RZ, PT ;  /* 0x000000ff3d00720c */ /* 0x000fe20003f45270 */
[----:B------:R-:W-:Y:S02]  /*7d20*/  BSSY.RECONVERGENT B0, `(.L_x_111) ;  /* 0x0000006000007945 */ /* 0x000fe40003800200 */
[----:B------:R-:W-:Y:S01]  /*7d30*/  UISETP.NE.AND UP0, UPT, UR50, 0x3, UPT ;  /* 0x000000033200788c */ /* 0x000fe2000bf05270 */
[----:B------:R-:W-:Y:S03]  /*7d40*/  ISETP.NE.U32.OR P0, PT, R65, 0x1, !P2 ;  /* 0x000000014100780c */ /* 0x000fe60005705470 */
[----:B------:R-:W-:Y:S01]  /*7d50*/  USEL UR49, UR50, URZ, UP0 ;  /* 0x000000ff32317287 */ /* 0x000fe20008000000 */
[----:B------:R-:W-:Y:S11]  /*7d60*/  @P1 BRA `(.L_x_112) ;  /* 0x0000000000041947 */ /* 0x000ff60003800000 */
[----:B------:R-:W-:Y:S04]  /*7d70*/  DEPBAR.LE SB0, 0x1 ;  /* 0x000080400000791a */ /* 0x000fe80000000000 */
.L_x_112:
[----:B------:R-:W-:Y:S05]  /*7d80*/  BSYNC.RECONVERGENT B0 ;  /* 0x0000000000007941 */ /* 0x000fea0003800200 */
.L_x_111:
[----:B------:R-:W-:Y:S01]  /*7d90*/  BAR.SYNC.DEFER_BLOCKING 0x1, 0x80 ;  /* 0x0042000000007b1d */ /* 0x000fe20000010000 */
[----:B------:R-:W-:Y:S01]  /*7da0*/  LEA R3, R68, UR48, 0x3 ;  /* 0x0000003044037c11 */ /* 0x000fe2000f8e18ff */
[----:B------:R-:W-:Y:S01]  /*7db0*/  UISETP.NE.AND UP0, UPT, UR54, URZ, UPT ;  /* 0x000000ff3600728c */ /* 0x000fe2000bf05270 */
[----:B------:R-:W-:Y:S08]  /*7dc0*/  @P0 SHF.L.U32 R4, R67, 0x1f, RZ ;  /* 0x0000001f43040819 */ /* 0x000ff000000006ff */
[----:B------:R-:W-:Y:S05]  /*7dd0*/  BRA.U !UP0, `(.L_x_113) ;  /* 0x0000000108307547 */ /* 0x000fea000b800000 */
[----:B------:R-:W-:Y:S01]  /*7de0*/  ISETP.NE.U32.OR P1, PT, R65, 0x1, !P2 ;  /* 0x000000014100780c */ /* 0x000fe20005725470 */
[----:B-1----:R-:W1:Y:S01]  /*7df0*/  S2R R0, SR_CgaCtaId ;  /* 0x0000000000007919 */ /* 0x002e620000008800 */
[----:B------:R-:W-:Y:S11]  /*7e00*/  IMAD.U32 R2, RZ, RZ, UR55 ;  /* 0x00000037ff027e24 */ /* 0x000ff6000f8e00ff */
[C---:B------:R-:W-:Y:S01]  /*7e10*/  @P1 LEA R5, R2.reuse, UR48, 0x3 ;  /* 0x0000003002051c11 */ /* 0x040fe2000f8e18ff */
[----:B------:R-:W-:Y:S04]  /*7e20*/  VIADD R2, R2, 0x1 ;  /* 0x0000000102027836 */ /* 0x000fe80000000000 */
[----:B------:R-:W-:Y:S05]  /*7e30*/  @P1 VIADD R5, R5, 0x1b8 ;  /* 0x000001b805051836 */ /* 0x000fea0000000000 */
[----:B-1----:R-:W-:Y:S04]  /*7e40*/  @P1 PRMT R0, R0, 0x654, R5 ;  /* 0x0000065400001816 */ /* 0x002fe80000000005 */
[----:B------:R2:W-:Y:S01]  /*7e50*/  @P1 SYNCS.ARRIVE.TRANS64.RED.A1T0 RZ, [R0+URZ], RZ ;  /* 0x000000ff00ff19a7 */ /* 0x0005e200081004ff */
[C---:B------:R-:W-:Y:S04]  /*7e60*/  ISETP.NE.AND P1, PT, R2.reuse, 0x3, PT ;  /* 0x000000030200780c */ /* 0x040fe80003f25270 */
[----:B------:R-:W-:Y:S04]  /*7e70*/  SEL R2, R2, RZ, P1 ;  /* 0x000000ff02027207 */ /* 0x000fe80000800000 */
[----:B------:R-:W-:Y:S11]  /*7e80*/  R2UR UR55, R2 ;  /* 0x00000000023772ca */ /* 0x000ff600000e0000 */
[----:B------:R-:W-:Y:S04]  /*7e90*/  @!UPT UIADD3 URZ, UPT, UPT, URZ, URZ, URZ ;  /* 0x000000fffffff290 */ /* 0x000fe8000fffe0ff */
.L_x_113:
[----:B------:R-:W3:Y:S01]  /*7ea0*/  @P0 SYNCS.PHASECHK.TRANS64.TRYWAIT P1, [R3+URZ+0x1a0], R4 ;  /* 0x0001a004030005a7 */ /* 0x000ee200080211ff */
[----:B------:R-:W-:Y:S01]  /*7eb0*/  BSSY B1, `(.L_x_114) ;  /* 0x0000011000017945 */ /* 0x000fe20003800000 */
[----:B---3--:R-:W-:Y:S03]  /*7ec0*/  @P0 SEL R69, RZ, 0x1, !P1 ;  /* 0x00000001ff450807 */ /* 0x008fe60004800000 */
[----:B------:R-:W-:Y:S05]  /*7ed0*/  @!P0 BRA `(.L_x_115) ;  /* 0x0000000000388947 */ /* 0x000fea0003800000 */
[----:B------:R-:W-:Y:S01]  /*7ee0*/  ISETP.NE.U32.AND P0, PT, R70, 0x1, PT ;  /* 0x000000014600780c */ /* 0x000fe20003f05070 */
[----:B------:R-:W-:Y:S01]  /*7ef0*/  BSSY B0, `(.L_x_116) ;  /* 0x0000008000007945 */ /* 0x000fe20003800000 */
[----:B------:R-:W-:Y:S11]  /*7f00*/  ISETP.NE.AND P1, PT, R69, RZ, PT ;  /* 0x000000ff4500720c */ /* 0x000ff60003f25270 */
[----:B-12---:R-:W-:Y:S05]  /*7f10*/  @P0 IMAD R0, R68, 0x800, R53 ;  /* 0x0000080044000824 */ /* 0x006fea00078e0235 */
[----:B------:R-:W-:Y:S01]  /*7f20*/  @P0 LEA R0, R0, UR48, 0x1 ;  /* 0x0000003000000c11 */ /* 0x000fe2000f8e08ff */
[----:B------:R-:W-:Y:S06]  /*7f30*/  @P1 BRA `(.L_x_117) ;  /* 0x00000000000c1947 */ /* 0x000fec0003800000 */
[----:B------:R-:W-:Y:S04]  /*7f40*/  SHF.L.U32 R67, R67, 0x1f, RZ ;  /* 0x0000001f43437819 */ /* 0x000fe800000006ff */
[----:B------:R-:W1:Y:S02]  /*7f50*/  SYNCS.PHASECHK.TRANS64.TRYWAIT P1, [R3+URZ+0x1a0], R67 ;  /* 0x0001a043030075a7 */ /* 0x000e6400080211ff */
[----:B-1----:R-:W-:Y:S05]  /*7f60*/  @!P1 BRA `(.L_x_118) ;  /* 0x0000001800f89947 */ /* 0x002fea0003800000 */
.L_x_117:
[----:B------:R-:W-:Y:S05]  /*7f70*/  BSYNC B0 ;  /* 0x0000000000007941 */ /* 0x000fea0003800000 */
.L_x_116:
[----:B------:R-:W-:Y:S01]  /*7f80*/  @P0 IADD3 R2, PT, PT, R66, R0, RZ ;  /* 0x0000000042020210 */ /* 0x000fe20007ffe0ff */
[----:B------:R-:W-:Y:S05]  /*7f90*/  @P0 WARPSYNC.ALL ;  /* 0x0000000000000948 */ /* 0x000fea0003800000 */
[----:B------:R3:W4:Y:S04]  /*7fa0*/  @P0 LDSM.16.M88.4 R28, [R0+0x400] ;  /* 0x00040000001c083b */ /* 0x0007280000000200 */
[----:B------:R3:W2:Y:S02]  /*7fb0*/  @P0 LDSM.16.M88.4 R36, [R2+0x400] ;  /* 0x000400000224083b */ /* 0x0006a40000000200 */
.L_x_115:
[----:B------:R-:W-:Y:S05]  /*7fc0*/  BSYNC B1 ;  /* 0x0000000000017941 */ /* 0x000fea0003800000 */
.L_x_114:
[----:B-123--:R-:W-:Y:S05]  /*7fd0*/  VIADD R0, R25, 0x20 ;  /* 0x0000002019007836 */ /* 0x00efea0000000000 */
[----:B------:R-:W-:Y:S04]  /*7fe0*/  SHF.R.U32.HI R0, RZ, 0x15, R0 ;  /* 0x00000015ff007819 */ /* 0x000fe80000011600 */
[----:B------:R-:W-:Y:S11]  /*7ff0*/  LOP3.LUT P0, RZ, R0, 0x3, R56, 0x48, !PT ;  /* 0x0000000300ff7812 */ /* 0x000ff60007804838 */
[----:B------:R-:W-:Y:S02]  /*8000*/  @!UPT UIADD3 URZ, UPT, UPT, URZ, URZ, URZ ;  /* 0x000000fffffff290 */ /* 0x000fe4000fffe0ff */
[----:B------:R-:W-:Y:S05]  /*8010*/  @!P0 BRA `(.L_x_119) ;  /* 0x0000000000408947 */ /* 0x000fea0003800000 */
[----:B------:R-:W1:Y:S01]  /*8020*/  LDCU.64 UR8, c[0x4][0x70] ;  /* 0x01000e00ff0877ac */ /* 0x000e620008000a00 */
[----:B------:R-:W-:Y:S01]  /*8030*/  MOV R3, 0x0 ;  /* 0x0000000000037802 */ /* 0x000fe20000000f00 */
[----:B------:R-:W-:Y:S02]  /*8040*/  HFMA2 R12, -RZ, RZ, 0, 5.9604644775390625e-08 ;  /* 0x00000001ff0c7431 */ /* 0x000fe400000001ff */
[----:B------:R-:W-:Y:S02]  /*8050*/  IMAD.MOV.U32 R8, RZ, RZ, 0x192 ;  /* 0x00000192ff087424 */ /* 0x000fe400078e00ff */
[----:B------:R-:W-:Y:S01]  /*8060*/  IMAD.MOV.U32 R13, RZ, RZ, RZ ;  /* 0x000000ffff0d7224 */ /* 0x000fe200078e00ff */
[----:B------:R-:W2:Y:S01]  /*8070*/  LDCU.64 UR6, c[0x4][0x78] ;  /* 0x01000f00ff0677ac */ /* 0x000ea20008000a00 */
[----:B------:R-:W3:Y:S01]  /*8080*/  LDC.64 R2, c[0x4][R3] ;  /* 0x0100000003027b82 */ /* 0x000ee20000000a00 */
[----:B------:R-:W5:Y:S01]  /*8090*/  LDCU.64 UR4, c[0x4][0x10] ;  /* 0x01000200ff0477ac */ /* 0x000f620008000a00 */
[----:B-1----:R-:W-:Y:S01]  /*80a0*/  MOV R5, UR9 ;  /* 0x0000000900057c02 */ /* 0x002fe20008000f00 */
[----:B------:R-:W-:Y:S01]  /*80b0*/  IMAD.U32 R4, RZ, RZ, UR8 ;  /* 0x00000008ff047e24 */ /* 0x000fe2000f8e00ff */
[----:B--2---:R-:W-:Y:S01]  /*80c0*/  MOV R7, UR7 ;  /* 0x0000000700077c02 */ /* 0x004fe20008000f00 */
[----:B------:R-:W-:Y:S01]  /*80d0*/  IMAD.U32 R6, RZ, RZ, UR6 ;  /* 0x00000006ff067e24 */ /* 0x000fe2000f8e00ff */
[----:B-----5:R-:W-:Y:S01]  /*80e0*/  MOV R11, UR5 ;  /* 0x00000005000b7c02 */ /* 0x020fe20008000f00 */
[----:B------:R-:W-:Y:S02]  /*80f0*/  IMAD.U32 R10, RZ, RZ, UR4 ;  /* 0x00000004ff0a7e24 */ /* 0x000fe4000f8e00ff */
[----:B------:R-:W-:Y:S07]  /*8100*/  LEPC R20, `(.L_x_119) ;  /* 0x000000001014794e */ /* 0x000fee0000000000 */
[----:B---34-:R-:W-:Y:S05]  /*8110*/  CALL.ABS.NOINC R2 ;  /* 0x0000000002007343 */ /* 0x018fea0003c00000 */
.L_x_119:
[----:B------:R-:W-:Y:S01]  /*8120*/  ISETP.NE.AND P1, PT, R54, RZ, PT ;  /* 0x000000ff3600720c */ /* 0x000fe20003f25270 */
[----:B------:R-:W-:Y:S05]  /*8130*/  WARPSYNC.ALL ;  /* 0x0000000000007948 */ /* 0x000fea0003800000 */
[----:B------:R-:W-:Y:S01]  /*8140*/  R2UR UR4, R25 ;  /* 0x00000000190472ca */ /* 0x000fe200000e0000 */
[----:B------:R-:W1:Y:S01]  /*8150*/  S2UR UR5, SR_CgaCtaId ;  /* 0x00000000000579c3 */ /* 0x000e620000008800 */
[--C-:B----4-:R-:W-:Y:S01]  /*8160*/  HADD2.F32 R20, -RZ, R28.reuse.H0_H0 ;  /* 0x2000001cff147230 */ /* 0x110fe20000004100 */
[----:B------:R-:W-:Y:S01]  /*8170*/  BSSY.RECONVERGENT B0, `(.L_x_120) ;  /* 0x0000054000007945 */ /* 0x000fe20003800200 */
[----:B------:R-:W-:Y:S02]  /*8180*/  HADD2.F32 R21, -RZ, R28.H1_H1 ;  /* 0x3000001cff157230 */ /* 0x000fe40000004100 */
[--C-:B------:R-:W-:Y:S02]  /*8190*/  HADD2.F32 R25, -RZ, R29.reuse.H0_H0 ;  /* 0x2000001dff197230 */ /* 0x100fe40000004100 */
[----:B------:R-:W-:Y:S02]  /*81a0*/  HADD2.F32 R28, -RZ, R30.H0_H0 ;  /* 0x2000001eff1c7230 */ /* 0x000fe40000004100 */
[--C-:B------:R-:W-:Y:S02]  /*81b0*/  HADD2.F32 R32, -RZ, R36.reuse.H0_H0 ;  /* 0x20000024ff207230 */ /* 0x100fe40000004100 */
[----:B------:R-:W-:Y:S01]  /*81c0*/  HADD2.F32 R33, -RZ, R36.H1_H1 ;  /* 0x30000024ff217230 */ /* 0x000fe20000004100 */
[----:B------:R-:W2:Y:S01]  /*81d0*/  LDTM.16dp256bit.x4 R4, tmem[UR4+0x20] ;  /* 0x00002004000479ee */ /* 0x000ea20008120000 */
[----:B------:R-:W-:Y:S01]  /*81e0*/  R2UR UR4, R27 ;  /* 0x000000001b0472ca */ /* 0x000fe200000e0000 */
[----:B------:R-:W-:Y:S01]  /*81f0*/  NOP ;  /* 0x0000000000007918 */ /* 0x000fe20000000000 */
[----:B------:R-:W-:Y:S02]  /*8200*/  HADD2.F32 R27, -RZ, R29.H1_H1 ;  /* 0x3000001dff1b7230 */ /* 0x000fe40000004100 */
[----:B------:R-:W-:Y:S02]  /*8210*/  HADD2.F32 R29, -RZ, R30.H1_H1 ;  /* 0x3000001eff1d7230 */ /* 0x000fe40000004100 */
[--C-:B------:R-:W-:Y:S02]  /*8220*/  HADD2.F32 R30, -RZ, R31.reuse.H0_H0 ;  /* 0x2000001fff1e7230 */ /* 0x100fe40000004100 */
[----:B------:R-:W-:Y:S02]  /*8230*/  HADD2.F32 R31, -RZ, R31.H1_H1 ;  /* 0x3000001fff1f7230 */ /* 0x000fe40000004100 */
[--C-:B------:R-:W-:Y:S02]  /*8240*/  HADD2.F32 R34, -RZ, R37.reuse.H0_H0 ;  /* 0x20000025ff227230 */ /* 0x100fe40000004100 */
[----:B------:R-:W-:Y:S01]  /*8250*/  HADD2.F32 R35, -RZ, R37.H1_H1 ;  /* 0x30000025ff237230 */ /* 0x000fe20000004100 */
[----:B------:R-:W-:Y:S01]  /*8260*/  UIADD3 UR4, UPT, UPT, UR4, 0x200, URZ ;  /* 0x0000020004047890 */ /* 0x000fe2000fffe0ff */
[--C-:B------:R-:W-:Y:S02]  /*8270*/  HADD2.F32 R36, -RZ, R38.reuse.H0_H0 ;  /* 0x20000026ff247230 */ /* 0x100fe40000004100 */
[----:B------:R-:W-:Y:S02]  /*8280*/  HADD2.F32 R37, -RZ, R38.H1_H1 ;  /* 0x30000026ff257230 */ /* 0x000fe40000004100 */
[--C-:B------:R-:W-:Y:S02]  /*8290*/  HADD2.F32 R38, -RZ, R39.reuse.H0_H0 ;  /* 0x20000027ff267230 */ /* 0x100fe40000004100 */
[----:B------:R-:W-:Y:S02]  /*82a0*/  HADD2.F32 R39, -RZ, R39.H1_H1 ;  /* 0x30000027ff277230 */ /* 0x000fe40000004100 */
[C---:B--2---:R-:W-:Y:S01]  /*82b0*/  FMUL R0, R24.reuse, R4 ;  /* 0x0000000418007220 */ /* 0x044fe20000400000 */
[----:B-1----:R-:W-:Y:S01]  /*82c0*/  UPRMT UR4, UR5, 0x654, UR4 ;  /* 0x0000065405047896 */ /* 0x002fe20008000004 */
[C---:B------:R-:W-:Y:S01]  /*82d0*/  FMUL R2, R24.reuse, R5 ;  /* 0x0000000518027220 */ /* 0x040fe20000400000 */
[----:B------:R-:W-:Y:S01]  /*82e0*/  FMUL R3, R24, R6 ;  /* 0x0000000618037220 */ /* 0x000fe20000400000 */
[----:B------:R-:W-:Y:S01]  /*82f0*/  FFMA R0, R26, R20, R0 ;  /* 0x000000141a007223 */ /* 0x000fe20000000000 */
[----:B------:R-:W-:Y:S01]  /*8300*/  FMUL R7, R24, R7 ;  /* 0x0000000718077220 */ /* 0x000fe20000400000 */
[C---:B------:R-:W-:Y:S01]  /*8310*/  FFMA R2, R26.reuse, R21, R2 ;  /* 0x000000151a027223 */ /* 0x040fe20000000002 */
[----:B------:R-:W-:Y:S01]  /*8320*/  FFMA R3, R26, R25, R3 ;  /* 0x000000191a037223 */ /* 0x000fe20000000003 */
[----:B------:R-:W-:Y:S01]  /*8330*/  FMUL R4, R24, R8 ;  /* 0x0000000818047220 */ /* 0x000fe20000400000 */
[----:B------:R-:W-:Y:S01]  /*8340*/  FFMA R7, R26, R27, R7 ;  /* 0x0000001b1a077223 */ /* 0x000fe20000000007 */
[C---:B------:R-:W-:Y:S01]  /*8350*/  FMUL R5, R24.reuse, R9 ;  /* 0x0000000918057220 */ /* 0x040fe20000400000 */
[C---:B------:R-:W-:Y:S01]  /*8360*/  FMUL R6, R24.reuse, R10 ;  /* 0x0000000a18067220 */ /* 0x040fe20000400000 */
[----:B------:R-:W-:Y:S01]  /*8370*/  FMUL R11, R24, R11 ;  /* 0x0000000b180b7220 */ /* 0x000fe20000400000 */
[----:B------:R-:W-:Y:S01]  /*8380*/  FFMA R4, R26, R28, R4 ;  /* 0x0000001c1a047223 */ /* 0x000fe20000000004 */
[----:B------:R-:W-:Y:S01]  /*8390*/  F2FP.F16.F32.PACK_AB R28, R2, R0 ;  /* 0x00000000021c723e */ /* 0x000fe200000000ff */
[----:B------:R-:W-:Y:S01]  /*83a0*/  FMUL R8, R24, R12 ;  /* 0x0000000c18087220 */ /* 0x000fe20000400000 */
[----:B------:R-:W-:Y:S01]  /*83b0*/  MOV R0, UR49 ;  /* 0x0000003100007c02 */ /* 0x000fe20008000f00 */
[----:B------:R-:W-:Y:S01]  /*83c0*/  FFMA R5, R26, R29, R5 ;  /* 0x0000001d1a057223 */ /* 0x000fe20000000005 */
[----:B------:R-:W-:Y:S01]  /*83d0*/  FMUL R9, R24, R13 ;  /* 0x0000000d18097220 */ /* 0x000fe20000400000 */
        /* <DEDUP_REMOVED lines=13> */
[----:B------:R-:W-:Y:S01]  /*84b0*/  LEA R0, R0, R53, 0xb ;  /* 0x0000003500007211 */ /* 0x000fe200078e58ff */
[C---:B------:R-:W-:Y:S01]  /*84c0*/  FFMA R13, R26.reuse, R37, R13 ;  /* 0x000000251a0d7223 */ /* 0x040fe2000000000d */
[C---:B------:R-:W-:Y:S01]  /*84d0*/  FFMA R14, R26.reuse, R38, R14 ;  /* 0x000000261a0e7223 */ /* 0x040fe2000000000e */
[----:B------:R-:W-:Y:S01]  /*84e0*/  FFMA R19, R26, R39, R19 ;  /* 0x000000271a137223 */ /* 0x000fe20000000013 */
[----:B------:R-:W-:Y:S01]  /*84f0*/  F2FP.F16.F32.PACK_AB R29, R7, R3 ;  /* 0x00000003071d723e */ /* 0x000fe200000000ff */
[----:B------:R-:W-:Y:S01]  /*8500*/  SYNCS.ARRIVE.TRANS64.RED.A1T0 RZ, [UR4], RZ ;  /* 0x000000ffffff79a7 */ /* 0x000fe20008100404 */
[----:B------:R-:W-:Y:S02]  /*8510*/  F2FP.F16.F32.PACK_AB R30, R5, R4 ;  /* 0x00000004051e723e */ /* 0x000fe400000000ff */
        /* <DEDUP_REMOVED lines=18> */
[----:B------:R-:W-:Y:S02]  /*8640*/  ULEA UR5, UR49, UR48, 0xc ;  /* 0x0000003031057291 */ /* 0x000fe4000f8e60ff */
[----:B------:R-:W-:Y:S02]  /*8650*/  UIADD3 UR41, UPT, UPT, UR52, 0x20, URZ ;  /* 0x0000002034297890 */ /* 0x000fe4000fffe0ff */
[----:B------:R-:W-:Y:S02]  /*8660*/  UIADD3 UR40, UPT, UPT, UR5, 0x400, URZ ;  /* 0x0000040005287890 */ /* 0x000fe4000fffe0ff */
[----:B--2---:R-:W-:Y:S04]  /*8670*/  UIADD3 UR4, UP0, UPT, UR6, 0x680, URZ ;  /* 0x0000068006047890 */ /* 0x004fe8000ff1e0ff */
[----:B------:R-:W-:Y:S09]  /*8680*/  UIADD3.X UR5, UPT, UPT, URZ, UR7, URZ, UP0, !UPT ;  /* 0x00000007ff057290 */ /* 0x000ff200087fe4ff */
[----:B------:R2:W-:Y:S02]  /*8690*/  UTMASTG.4D [UR40], [UR4] ;  /* 0x00000028040073b5 */ /* 0x0005e40008018000 */
[----:B--2---:R0:W-:Y:S02]  /*86a0*/  UTMACMDFLUSH ;  /* 0x00000000000079b7 */ /* 0x0041e40000000000 */
.L_x_121:
[----:B------:R-:W-:Y:S05]  /*86b0*/  BSYNC.RECONVERGENT B0 ;  /* 0x0000000000007941 */ /* 0x000fea0003800200 */
.L_x_120:
[----:B------:R-:W-:Y:S01]  /*86c0*/  UIADD3 UR4, UPT, UPT, UR49, 0x1, URZ ;  /* 0x0000000131047890 */ /* 0x000fe2000fffe0ff */
[----:B------:R-:W-:Y:S03]  /*86d0*/  BSSY.RECONVERGENT B0, `(.L_x_122) ;  /* 0x0000008000007945 */ /* 0x000fe60003800200 */
[----:B------:R-:W-:Y:S04]  /*86e0*/  UISETP.NE.AND UP0, UPT, UR4, 0x3, UPT ;  /* 0x000000030400788c */ /* 0x000fe8000bf05270 */
[----:B------:R-:W-:Y:S02]  /*86f0*/  UISETP.EQ.XOR UP1, UPT, UR50, 0x3, !UP0 ;  /* 0x000000033200788c */ /* 0x000fe4000c722a70 */
[----:B------:R-:W-:Y:S04]  /*8700*/  USEL UR51, UR4, URZ, UP0 ;  /* 0x000000ff04337287 */ /* 0x000fe80008000000 */
[----:B------:R-:W-:Y:S01]  /*8710*/  PLOP3.LUT P0, PT, PT, PT, UP1, 0x80, 0x8 ;  /* 0x000000000008781c */ /* 0x000fe20003f0f018 */
[----:B------:R-:W-:Y:S01]  /*8720*/  @!UPT UIADD3 URZ, UPT, UPT, URZ, URZ, URZ ;  /* 0x000000fffffff290 */ /* 0x000fe2000fffe0ff */
[----:B------:R-:W-:Y:S11]  /*8730*/  @P1 BRA `(.L_x_123) ;  /* 0x0000000000041947 */ /* 0x000ff60003800000 */
[----:B------:R-:W-:Y:S04]  /*8740*/  DEPBAR.LE SB0, 0x1 ;  /* 0x000080400000791a */ /* 0x000fe80000000000 */
.L_x_123:
[----:B------:R-:W-:Y:S05]  /*8750*/  BSYNC.RECONVERGENT B0 ;  /* 0x0000000000007941 */ /* 0x000fea0003800200 */
.L_x_122:
[----:B------:R-:W-:Y:S01]  /*8760*/  BAR.SYNC.DEFER_BLOCKING 0x1, 0x80 ;  /* 0x0042000000007b1d */ /* 0x000fe20000010000 */
[----:B-1----:R-:W-:Y:S01]  /*8770*/  SEL R0, RZ, 0x1, !P0 ;  /* 0x00000001ff007807 */ /* 0x002fe20004000000 */
[----:B------:R-:W-:Y:S01]  /*8780*/  UISETP.NE.AND UP0, UPT, UR54, -0x2, UPT ;  /* 0xfffffffe3600788c */ /* 0x000fe2000bf05270 */
[----:B------:R-:W-:Y:S01]  /*8790*/  ISETP.NE.AND P2, PT, R61, RZ, PT ;  /* 0x000000ff3d00720c */ /* 0x000fe20003f45270 */
[----:B------:R-:W-:Y:S01]  /*87a0*/  VIADD R22, R22, 0x1 ;  /* 0x0000000116167836 */ /* 0x000fe20000000000 */
[----:B------:R-:W-:Y:S06]  /*87b0*/  LOP3.LUT R52, R52, R0, RZ, 0x3c, !PT ;  /* 0x0000000034347212 */ /* 0x000fec00078e3cff */
[----:B------:R-:W-:Y:S05]  /*87c0*/  BRA.U !UP0, `(.L_x_124) ;  /* 0x0000000108307547 */ /* 0x000fea000b800000 */
[----:B------:R-:W-:Y:S01]  /*87d0*/  ISETP.NE.U32.OR P0, PT, R65, 0x1, !P2 ;  /* 0x000000014100780c */ /* 0x000fe20005705470 */
[----:B------:R-:W1:Y:S01]  /*87e0*/  S2R R0, SR_CgaCtaId ;  /* 0x0000000000007919 */ /* 0x000e620000008800 */
        /* <DEDUP_REMOVED lines=10> */
.L_x_124:
[----:B------:R-:W-:Y:S01]  /*8890*/  R2UR UR5, R48 ;  /* 0x00000000300572ca */ /* 0x000fe200000e0000 */
[----:B------:R-:W-:Y:S01]  /*88a0*/  UIADD3 UR54, UPT, UPT, UR54, 0x2, URZ ;  /* 0x0000000236367890 */ /* 0x000fe2000fffe0ff */
[----:B------:R-:W-:Y:S01]  /*88b0*/  R2UR UR4, R49 ;  /* 0x00000000310472ca */ /* 0x000fe200000e0000 */
[----:B------:R-:W-:Y:S01]  /*88c0*/  IMAD.MOV.U32 R16, RZ, RZ, R62 ;  /* 0x000000ffff107224 */ /* 0x000fe200078e003e */
[----:B------:R-:W-:Y:S02]  /*88d0*/  LOP3.LUT P0, RZ, R46, 0x1, RZ, 0xc0, !PT ;  /* 0x000000012eff7812 */ /* 0x000fe4000780c0ff */
[----:B------:R-:W-:Y:S02]  /*88e0*/  ISETP.NE.AND P1, PT, R22, 0x2, PT ;  /* 0x000000021600780c */ /* 0x000fe40003f25270 */
[----:B------:R-:W-:Y:S02]  /*88f0*/  LOP3.LUT R50, R50, 0x1, RZ, 0x3c, !PT ;  /* 0x0000000132327812 */ /* 0x000fe400078e3cff */
[----:B-1----:R-:W-:Y:S02]  /*8900*/  SEL R0, RZ, 0x1, P1 ;  /* 0x00000001ff007807 */ /* 0x002fe40000800000 */
[----:B------:R-:W-:Y:S01]  /*8910*/  SEL R22, R22, RZ, P1 ;  /* 0x000000ff16167207 */ /* 0x000fe20000800000 */
[----:B------:R-:W-:Y:S01]  /*8920*/  UIADD3 UR23, UPT, UPT, UR36, UR5, URZ ;  /* 0x0000000524177290 */ /* 0x000fe2000fffe0ff */
[----:B------:R-:W-:Y:S01]  /*8930*/  LOP3.LUT R51, R51, R0, RZ, 0x3c, !PT ;  /* 0x0000000033337212 */ /* 0x000fe200078e3cff */
[----:B------:R-:W-:Y:S02]  /*8940*/  UIADD3 UR27, UPT, UPT, UR37, UR4, URZ ;  /* 0x00000004251b7290 */ /* 0x000fe4000fffe0ff */
[----:B------:R-:W-:Y:S10]  /*8950*/  @P0 BRA `(.L_x_125) ;  /* 0xffffffd800b00947 */ /* 0x000ff4000383ffff */
[----:B------:R-:W-:Y:S05]  /*8960*/  @!P2 BRA `(.L_x_126) ;  /* 0x000000000048a947 */ /* 0x000fea0003800000 */
[----:B------:R-:W1:Y:S02]  /*8970*/  LDCU.64 UR4, c[0x0][0x890] ;  /* 0x00011200ff0477ac */ /* 0x000e640008000a00 */
[----:B-1----:R-:W-:-:S04]  /*8980*/  UISETP.NE.U32.AND UP0, UPT, UR4, URZ, UPT ;  /* 0x000000ff0400728c */ /* 0x002fc8000bf05070 */
[----:B------:R-:W-:-:S09]  /*8990*/  UISETP.NE.AND.EX UP0, UPT, UR5, URZ, UPT, UP0 ;  /* 0x000000ff0500728c */ /* 0x000fd2000bf05300 */
[----:B------:R-:W-:Y:S05]  /*89a0*/  BRA.U UP0, `(.L_x_127) ;  /* 0x00000001000c7547 */ /* 0x000fea000b800000 */
[----:B------:R-:W-:-:S13]  /*89b0*/  FSETP.NEU.AND P0, PT, R26, RZ, PT ;  /* 0x000000ff1a00720b */ /* 0x000fda0003f0d000 */
[----:B------:R-:W-:Y:S05]  /*89c0*/  @!P0 EXIT ;  /* 0x000000000000894d */ /* 0x000fea0003800000 */
[----:B------:R-:W-:Y:S05]  /*89d0*/  BRA `(.L_x_126) ;  /* 0x00000000002c7947 */ /* 0x000fea0003800000 */
.L_x_127:
[----:B------:R-:W-:Y:S01]  /*89e0*/  ISETP.NE.AND P0, PT, R64, RZ, PT ;  /* 0x000000ff4000720c */ /* 0x000fe20003f05270 */
[----:B------:R-:W-:-:S12]  /*89f0*/  BSSY.RECONVERGENT B0, `(.L_x_126) ;  /* 0x0000009000007945 */ /* 0x000fd80003800200 */
[----:B------:R-:W-:Y:S05]  /*8a00*/  @P0 BRA `(.L_x_128) ;  /* 0x0000000000140947 */ /* 0x000fea0003800000 */
[----:B------:R-:W1:Y:S02]  /*8a10*/  LDCU.64 UR4, c[0x0][0x888] ;  /* 0x00011100ff0477ac */ /* 0x000e640008000a00 */
[----:B-1----:R-:W-:-:S04]  /*8a20*/  ISETP.NE.U32.AND P0, PT, RZ, UR4, PT ;  /* 0x00000004ff007c0c */ /* 0x002fc8000bf05070 */
[----:B------:R-:W-:-:S13]  /*8a30*/  ISETP.NE.AND.EX P0, PT, RZ, UR5, PT, P0 ;  /* 0x00000005ff007c0c */ /* 0x000fda000bf05300 */
[----:B------:R-:W-:Y:S05]  /*8a40*/  @!P0 EXIT ;  /* 0x000000000000894d */ /* 0x000fea0003800000 */
[----:B------:R-:W-:Y:S05]  /*8a50*/  BRA `(.L_x_129) ;  /* 0x0000000000087947 */ /* 0x000fea0003800000 */
.L_x_128:
[----:B------:R-:W-:-:S13]  /*8a60*/  FSETP.NEU.AND P0, PT, R26, RZ, PT ;  /* 0x000000ff1a00720b */ /* 0x000fda0003f0d000 */
[----:B------:R-:W-:Y:S05]  /*8a70*/  @!P0 EXIT ;  /* 0x000000000000894d */ /* 0x000fea0003800000 */
.L_x_129:
[----:B------:R-:W-:Y:S05]  /*8a80*/  BSYNC.RECONVERGENT B0 ;  /* 0x0000000000007941 */ /* 0x000fea0003800200 */
.L_x_126:
[----:B------:R-:W1:Y:S01]  /*8a90*/  S2UR UR5, SR_CgaCtaId ;  /* 0x00000000000579c3 */ /* 0x000e620000008800 */
[----:B------:R-:W-:Y:S01]  /*8aa0*/  ULEA UR4, UR55, UR48, 0x3 ;  /* 0x0000003037047291 */ /* 0x000fe2000f8e18ff */
[----:B------:R-:W-:-:S04]  /*8ab0*/  DEPBAR.LE SB0, 0x0 ;  /* 0x000080000000791a */ /* 0x000fc80000000000 */
[----:B------:R-:W-:-:S04]  /*8ac0*/  UIADD3 UR4, UPT, UPT, UR4, 0x1b8, URZ ;  /* 0x000001b804047890 */ /* 0x000fc8000fffe0ff */
[----:B-1----:R-:W-:-:S09]  /*8ad0*/  UPRMT UR4, UR5, 0x654, UR4 ;  /* 0x0000065405047896 */ /* 0x002fd20008000004 */
[----:B------:R-:W-:Y:S01]  /*8ae0*/  SYNCS.ARRIVE.TRANS64.RED.A1T0 RZ, [UR4], RZ ;  /* 0x000000ffffff79a7 */ /* 0x000fe20008100404 */
[----:B------:R-:W-:Y:S05]  /*8af0*/  EXIT ;  /* 0x000000000000794d */ /* 0x000fea0003800000 */
.L_x_20:
[----:B------:R-:W-:Y:S07]  /*8b00*/  MOV R0, UR33 ;  /* 0x0000002100007c02 */ /* 0x000fee0008000f00 */
.L_x_130:
[----:B-1----:R1:W3:Y:S02]  /*8b10*/  SYNCS.PHASECHK.TRANS64.TRYWAIT P0, [R0+URZ+0xd0], R4 ;  /* 0x0000d004000075a7 */ /* 0x0022e400080011ff */
[----:B---3--:R-:W-:Y:S05]  /*8b20*/  @!P0 NANOSLEEP.SYNCS 0x989680 ;  /* 0x009896800000895d */ /* 0x008fea0003900000 */
[----:B------:R-:W3:Y:S02]  /*8b30*/  @!P0 SYNCS.PHASECHK.TRANS64 P0, [R0+URZ+0xd0], R4 ;  /* 0x0000d004000085a7 */ /* 0x000ee400080010ff */
[----:B---3--:R-:W-:Y:S05]  /*8b40*/  @!P0 BRA `(.L_x_130) ;  /* 0xfffffffc00f08947 */ /* 0x008fea000383ffff */
[----:B------:R-:W-:Y:S05]  /*8b50*/  BRA `(.L_x_19) ;  /* 0xffffff9000947947 */ /* 0x000fea000383ffff */
.L_x_26:
[----:B-1----:R-:W-:Y:S07]  /*8b60*/  MOV R0, UR25 ;  /* 0x0000001900007c02 */ /* 0x002fee0008000f00 */
.L_x_131:
[----:B-1----:R1:W2:Y:S02]  /*8b70*/  SYNCS.PHASECHK.TRANS64.TRYWAIT P0, [R0+URZ+0xd0], R4 ;  /* 0x0000d004000075a7 */ /* 0x0022a400080011ff */
[----:B--2---:R-:W-:Y:S05]  /*8b80*/  @!P0 NANOSLEEP.SYNCS 0x989680 ;  /* 0x009896800000895d */ /* 0x004fea0003900000 */
[----:B------:R-:W2:Y:S02]  /*8b90*/  @!P0 SYNCS.PHASECHK.TRANS64 P0, [R0+URZ+0xd0], R4 ;  /* 0x0000d004000085a7 */ /* 0x000ea400080010ff */
[----:B--2---:R-:W-:Y:S05]  /*8ba0*/  @!P0 BRA `(.L_x_131) ;  /* 0xfffffffc00f08947 */ /* 0x004fea000383ffff */
[----:B------:R-:W-:Y:S05]  /*8bb0*/  BRA `(.L_x_25) ;  /* 0xffffff9400a87947 */ /* 0x000fea000383ffff */
.L_x_30:
[----:B-1----:R-:W-:-:S07]  /*8bc0*/  MOV R0, UR36 ;  /* 0x0000002400007c02 */ /* 0x002fce0008000f00 */
.L_x_132:
[----:B-1----:R1:W2:Y:S02]  /*8bd0*/  SYNCS.PHASECHK.TRANS64.TRYWAIT P0, [R0+URZ+0x1e0], R3 ;  /* 0x0001e003000075a7 */ /* 0x0022a400080011ff */
[----:B--2---:R-:W-:Y:S05]  /*8be0*/  @!P0 NANOSLEEP.SYNCS 0x989680 ;  /* 0x009896800000895d */ /* 0x004fea0003900000 */
[----:B------:R-:W2:Y:S02]  /*8bf0*/  @!P0 SYNCS.PHASECHK.TRANS64 P0, [R0+URZ+0x1e0], R3 ;  /* 0x0001e003000085a7 */ /* 0x000ea400080010ff */
[----:B--2---:R-:W-:Y:S05]  /*8c00*/  @!P0 BRA `(.L_x_132) ;  /* 0xfffffffc00f08947 */ /* 0x004fea000383ffff */
[----:B------:R-:W-:Y:S05]  /*8c10*/  BRA `(.L_x_133) ;  /* 0xffffff9800607947 */ /* 0x000fea000383ffff */
.L_x_34:
[----:B------:R-:W-:-:S07]  /*8c20*/  MOV R0, UR4 ;  /* 0x0000000400007c02 */ /* 0x000fce0008000f00 */
.L_x_134:
[----:B-1----:R1:W2:Y:S02]  /*8c30*/  SYNCS.PHASECHK.TRANS64.TRYWAIT P0, [R0+URZ], R2 ;  /* 0x00000002000075a7 */ /* 0x0022a400080011ff */
[----:B--2---:R-:W-:Y:S05]  /*8c40*/  @!P0 NANOSLEEP.SYNCS 0x989680 ;  /* 0x009896800000895d */ /* 0x004fea0003900000 */
[----:B------:R-:W2:Y:S02]  /*8c50*/  @!P0 SYNCS.PHASECHK.TRANS64 P0, [R0+URZ], R2 ;  /* 0x00000002000085a7 */ /* 0x000ea400080010ff */
[----:B--2---:R-:W-:Y:S05]  /*8c60*/  @!P0 BRA `(.L_x_134) ;  /* 0xfffffffc00f08947 */ /* 0x004fea000383ffff */
[----:B------:R-:W-:Y:S05]  /*8c70*/  BRA `(.L_x_135) ;  /* 0xffffff9c00f47947 */ /* 0x000fea000383ffff */
.L_x_35:
[----:B------:R-:W-:-:S07]  /*8c80*/  MOV R0, UR5 ;  /* 0x0000000500007c02 */ /* 0x000fce0008000f00 */
.L_x_136:
[----:B-1----:R1:W2:Y:S02]  /*8c90*/  SYNCS.PHASECHK.TRANS64.TRYWAIT P0, [R0+URZ], R2 ;  /* 0x00000002000075a7 */ /* 0x0022a400080011ff */
[----:B--2---:R-:W-:Y:S05]  /*8ca0*/  @!P0 NANOSLEEP.SYNCS 0x989680 ;  /* 0x009896800000895d */ /* 0x004fea0003900000 */
[----:B------:R-:W2:Y:S02]  /*8cb0*/  @!P0 SYNCS.PHASECHK.TRANS64 P0, [R0+URZ], R2 ;  /* 0x00000002000085a7 */ /* 0x000ea400080010ff */
[----:B--2---:R-:W-:Y:S05]  /*8cc0*/  @!P0 BRA `(.L_x_136) ;  /* 0xfffffffc00f08947 */ /* 0x004fea000383ffff */
[----:B------:R-:W-:Y:S05]  /*8cd0*/  BRA `(.L_x_137) ;  /* 0xffffffa000047947 */ /* 0x000fea000383ffff */
.L_x_36:
[----:B------:R-:W-:-:S07]  /*8ce0*/  MOV R0, UR5 ;  /* 0x0000000500007c02 */ /* 0x000fce0008000f00 */
.L_x_138:
[----:B-1----:R1:W2:Y:S02]  /*8cf0*/  SYNCS.PHASECHK.TRANS64.TRYWAIT P0, [R0+URZ], R2 ;  /* 0x00000002000075a7 */ /* 0x0022a400080011ff */
[----:B--2---:R-:W-:Y:S05]  /*8d00*/  @!P0 NANOSLEEP.SYNCS 0x989680 ;  /* 0x009896800000895d */ /* 0x004fea0003900000 */
[----:B------:R-:W2:Y:S02]  /*8d10*/  @!P0 SYNCS.PHASECHK.TRANS64 P0, [R0+URZ], R2 ;  /* 0x00000002000085a7 */ /* 0x000ea400080010ff */
[----:B--2---:R-:W-:Y:S05]  /*8d20*/  @!P0 BRA `(.L_x_138) ;  /* 0xfffffffc00f08947 */ /* 0x004fea000383ffff */
[----:B------:R-:W-:Y:S05]  /*8d30*/  BRA `(.L_x_139) ;  /* 0xffffffa000147947 */ /* 0x000fea000383ffff */
.L_x_37:
[----:B------:R-:W-:-:S07]  /*8d40*/  MOV R0, UR5 ;  /* 0x0000000500007c02 */ /* 0x000fce0008000f00 */
.L_x_140:
[----:B-1----:R1:W2:Y:S02]  /*8d50*/  SYNCS.PHASECHK.TRANS64.TRYWAIT P0, [R0+URZ], R2 ;  /* 0x00000002000075a7 */ /* 0x0022a400080011ff */
[----:B--2---:R-:W-:Y:S05]  /*8d60*/  @!P0 NANOSLEEP.SYNCS 0x989680 ;  /* 0x009896800000895d */ /* 0x004fea0003900000 */
[----:B------:R-:W2:Y:S02]  /*8d70*/  @!P0 SYNCS.PHASECHK.TRANS64 P0, [R0+URZ], R2 ;  /* 0x00000002000085a7 */ /* 0x000ea400080010ff */
[----:B--2---:R-:W-:Y:S05]  /*8d80*/  @!P0 BRA `(.L_x_140) ;  /* 0xfffffffc00f08947 */ /* 0x004fea000383ffff */
[----:B------:R-:W-:Y:S05]  /*8d90*/  BRA `(.L_x_141) ;  /* 0xffffffa000247947 */ /* 0x000fea000383ffff */
.L_x_38:
[----:B------:R-:W-:-:S07]  /*8da0*/  MOV R0, UR5 ;  /* 0x0000000500007c02 */ /* 0x000fce0008000f00 */
.L_x_142:
[----:B-1----:R1:W2:Y:S02]  /*8db0*/  SYNCS.PHASECHK.TRANS64.TRYWAIT P0, [R0+URZ], R2 ;  /* 0x00000002000075a7 */ /* 0x0022a400080011ff */
[----:B--2---:R-:W-:Y:S05]  /*8dc0*/  @!P0 NANOSLEEP.SYNCS 0x989680 ;  /* 0x009896800000895d */ /* 0x004fea0003900000 */
[----:B------:R-:W2:Y:S02]  /*8dd0*/  @!P0 SYNCS.PHASECHK.TRANS64 P0, [R0+URZ], R2 ;  /* 0x00000002000085a7 */ /* 0x000ea400080010ff */
[----:B--2---:R-:W-:Y:S05]  /*8de0*/  @!P0 BRA `(.L_x_142) ;  /* 0xfffffffc00f08947 */ /* 0x004fea000383ffff */
[----:B------:R-:W-:Y:S05]  /*8df0*/  BRA `(.L_x_143) ;  /* 0xffffffa000347947 */ /* 0x000fea000383ffff */
.L_x_39:
[----:B------:R-:W-:-:S07]  /*8e00*/  MOV R0, UR5 ;  /* 0x0000000500007c02 */ /* 0x000fce0008000f00 */
.L_x_144:
[----:B-1----:R1:W2:Y:S02]  /*8e10*/  SYNCS.PHASECHK.TRANS64.TRYWAIT P0, [R0+URZ], R2 ;  /* 0x00000002000075a7 */ /* 0x0022a400080011ff */
[----:B--2---:R-:W-:Y:S05]  /*8e20*/  @!P0 NANOSLEEP.SYNCS 0x989680 ;  /* 0x009896800000895d */ /* 0x004fea0003900000 */
[----:B------:R-:W2:Y:S02]  /*8e30*/  @!P0 SYNCS.PHASECHK.TRANS64 P0, [R0+URZ], R2 ;  /* 0x00000002000085a7 */ /* 0x000ea400080010ff */
[----:B--2---:R-:W-:Y:S05]  /*8e40*/  @!P0 BRA `(.L_x_144) ;  /* 0xfffffffc00f08947 */ /* 0x004fea000383ffff */
[----:B------:R-:W-:Y:S05]  /*8e50*/  BRA `(.L_x_145) ;  /* 0xffffffa000447947 */ /* 0x000fea000383ffff */
.L_x_40:
[----:B------:R-:W-:-:S07]  /*8e60*/  MOV R0, UR5 ;  /* 0x0000000500007c02 */ /* 0x000fce0008000f00 */
.L_x_146:
[----:B-1----:R1:W2:Y:S02]  /*8e70*/  SYNCS.PHASECHK.TRANS64.TRYWAIT P0, [R0+URZ], R2 ;  /* 0x00000002000075a7 */ /* 0x0022a400080011ff */
[----:B--2---:R-:W-:Y:S05]  /*8e80*/  @!P0 NANOSLEEP.SYNCS 0x989680 ;  /* 0x009896800000895d */ /* 0x004fea0003900000 */
[----:B------:R-:W2:Y:S02]  /*8e90*/  @!P0 SYNCS.PHASECHK.TRANS64 P0, [R0+URZ], R2 ;  /* 0x00000002000085a7 */ /* 0x000ea400080010ff */
[----:B--2---:R-:W-:Y:S05]  /*8ea0*/  @!P0 BRA `(.L_x_146) ;  /* 0xfffffffc00f08947 */ /* 0x004fea000383ffff */
[----:B------:R-:W-:Y:S05]  /*8eb0*/  BRA `(.L_x_147) ;  /* 0xffffffa000547947 */ /* 0x000fea000383ffff */
.L_x_41:
[----:B------:R-:W-:-:S07]  /*8ec0*/  MOV R0, UR5 ;  /* 0x0000000500007c02 */ /* 0x000fce0008000f00 */
.L_x_148:
[----:B-1----:R1:W2:Y:S02]  /*8ed0*/  SYNCS.PHASECHK.TRANS64.TRYWAIT P0, [R0+URZ], R2 ;  /* 0x00000002000075a7 */ /* 0x0022a400080011ff */
[----:B--2---:R-:W-:Y:S05]  /*8ee0*/  @!P0 NANOSLEEP.SYNCS 0x989680 ;  /* 0x009896800000895d */ /* 0x004fea0003900000 */
[----:B------:R-:W2:Y:S02]  /*8ef0*/  @!P0 SYNCS.PHASECHK.TRANS64 P0, [R0+URZ], R2 ;  /* 0x00000002000085a7 */ /* 0x000ea400080010ff */
[----:B--2---:R-:W-:Y:S05]  /*8f00*/  @!P0 BRA `(.L_x_148) ;  /* 0xfffffffc00f08947 */ /* 0x004fea000383ffff */
[----:B------:R-:W-:Y:S05]  /*8f10*/  BRA `(.L_x_149) ;  /* 0xffffffa000647947 */ /* 0x000fea000383ffff */
.L_x_42:
[----:B------:R-:W-:-:S07]  /*8f20*/  MOV R0, UR5 ;  /* 0x0000000500007c02 */ /* 0x000fce0008000f00 */
.L_x_150:
[----:B-1----:R1:W2:Y:S02]  /*8f30*/  SYNCS.PHASECHK.TRANS64.TRYWAIT P0, [R0+URZ], R2 ;  /* 0x00000002000075a7 */ /* 0x0022a400080011ff */
[----:B--2---:R-:W-:Y:S05]  /*8f40*/  @!P0 NANOSLEEP.SYNCS 0x989680 ;  /* 0x009896800000895d */ /* 0x004fea0003900000 */
[----:B------:R-:W2:Y:S02]  /*8f50*/  @!P0 SYNCS.PHASECHK.TRANS64 P0, [R0+URZ], R2 ;  /* 0x00000002000085a7 */ /* 0x000ea400080010ff */
[----:B--2---:R-:W-:Y:S05]  /*8f60*/  @!P0 BRA `(.L_x_150) ;  /* 0xfffffffc00f08947 */ /* 0x004fea000383ffff */
[----:B------:R-:W-:Y:S05]  /*8f70*/  BRA `(.L_x_151) ;  /* 0xffffffa000747947 */ /* 0x000fea000383ffff */
.L_x_43:
[----:B------:R-:W-:-:S07]  /*8f80*/  MOV R0, UR5 ;  /* 0x0000000500007c02 */ /* 0x000fce0008000f00 */
.L_x_152:
[----:B-1----:R1:W2:Y:S02]  /*8f90*/  SYNCS.PHASECHK.TRANS64.TRYWAIT P0, [R0+URZ], R2 ;  /* 0x00000002000075a7 */ /* 0x0022a400080011ff */
[----:B--2---:R-:W-:Y:S05]  /*8fa0*/  @!P0 NANOSLEEP.SYNCS 0x989680 ;  /* 0x009896800000895d */ /* 0x004fea0003900000 */
[----:B------:R-:W2:Y:S02]  /*8fb0*/  @!P0 SYNCS.PHASECHK.TRANS64 P0, [R0+URZ], R2 ;  /* 0x00000002000085a7 */ /* 0x000ea400080010ff */
[----:B--2---:R-:W-:Y:S05]  /*8fc0*/  @!P0 BRA `(.L_x_152) ;  /* 0xfffffffc00f08947 */ /* 0x004fea000383ffff */
[----:B------:R-:W-:Y:S05]  /*8fd0*/  BRA `(.L_x_153) ;  /* 0xffffffa000847947 */ /* 0x000fea000383ffff */
.L_x_44:
[----:B------:R-:W-:-:S07]  /*8fe0*/  MOV R0, UR5 ;  /* 0x0000000500007c02 */ /* 0x000fce0008000f00 */
.L_x_154:
[----:B-1----:R1:W2:Y:S02]  /*8ff0*/  SYNCS.PHASECHK.TRANS64.TRYWAIT P0, [R0+URZ], R2 ;  /* 0x00000002000075a7 */ /* 0x0022a400080011ff */
[----:B--2---:R-:W-:Y:S05]  /*9000*/  @!P0 NANOSLEEP.SYNCS 0x989680 ;  /* 0x009896800000895d */ /* 0x004fea0003900000 */
[----:B------:R-:W2:Y:S02]  /*9010*/  @!P0 SYNCS.PHASECHK.TRANS64 P0, [R0+URZ], R2 ;  /* 0x00000002000085a7 */ /* 0x000ea400080010ff */
[----:B--2---:R-:W-:Y:S05]  /*9020*/  @!P0 BRA `(.L_x_154) ;  /* 0xfffffffc00f08947 */ /* 0x004fea000383ffff */
[----:B------:R-:W-:Y:S05]  /*9030*/  BRA `(.L_x_155) ;  /* 0xffffffa000947947 */ /* 0x000fea000383ffff */
.L_x_45:
[----:B------:R-:W-:-:S07]  /*9040*/  MOV R0, UR5 ;  /* 0x0000000500007c02 */ /* 0x000fce0008000f00 */
.L_x_156:
[----:B-1----:R1:W2:Y:S02]  /*9050*/  SYNCS.PHASECHK.TRANS64.TRYWAIT P0, [R0+URZ], R2 ;  /* 0x00000002000075a7 */ /* 0x0022a400080011ff */
[----:B--2---:R-:W-:Y:S05]  /*9060*/  @!P0 NANOSLEEP.SYNCS 0x989680 ;  /* 0x009896800000895d */ /* 0x004fea0003900000 */
[----:B------:R-:W2:Y:S02]  /*9070*/  @!P0 SYNCS.PHASECHK.TRANS64 P0, [R0+URZ], R2 ;  /* 0x00000002000085a7 */ /* 0x000ea400080010ff */
[----:B--2---:R-:W-:Y:S05]  /*9080*/  @!P0 BRA `(.L_x_156) ;  /* 0xfffffffc00f08947 */ /* 0x004fea000383ffff */
[----:B------:R-:W-:Y:S05]  /*9090*/  BRA `(.L_x_157) ;  /* 0xffffffa000a47947 */ /* 0x000fea000383ffff */
.L_x_46:
[----:B------:R-:W-:-:S07]  /*90a0*/  MOV R0, UR5 ;  /* 0x0000000500007c02 */ /* 0x000fce0008000f00 */
.L_x_158:
[----:B-1----:R1:W2:Y:S02]  /*90b0*/  SYNCS.PHASECHK.TRANS64.TRYWAIT P0, [R0+URZ], R2 ;  /* 0x00000002000075a7 */ /* 0x0022a400080011ff */
[----:B--2---:R-:W-:Y:S05]  /*90c0*/  @!P0 NANOSLEEP.SYNCS 0x989680 ;  /* 0x009896800000895d */ /* 0x004fea0003900000 */
[----:B------:R-:W2:Y:S02]  /*90d0*/  @!P0 SYNCS.PHASECHK.TRANS64 P0, [R0+URZ], R2 ;  /* 0x00000002000085a7 */ /* 0x000ea400080010ff */
[----:B--2---:R-:W-:Y:S05]  /*90e0*/  @!P0 BRA `(.L_x_158) ;  /* 0xfffffffc00f08947 */ /* 0x004fea000383ffff */
[----:B------:R-:W-:Y:S05]  /*90f0*/  BRA `(.L_x_159) ;  /* 0xffffffa000b47947 */ /* 0x000fea000383ffff */
.L_x_47:
[----:B------:R-:W-:-:S07]  /*9100*/  MOV R0, UR5 ;  /* 0x0000000500007c02 */ /* 0x000fce0008000f00 */
.L_x_160:
[----:B-1----:R1:W2:Y:S02]  /*9110*/  SYNCS.PHASECHK.TRANS64.TRYWAIT P0, [R0+URZ], R2 ;  /* 0x00000002000075a7 */ /* 0x0022a400080011ff */
[----:B--2---:R-:W-:Y:S05]  /*9120*/  @!P0 NANOSLEEP.SYNCS 0x989680 ;  /* 0x009896800000895d */ /* 0x004fea0003900000 */
[----:B------:R-:W2:Y:S02]  /*9130*/  @!P0 SYNCS.PHASECHK.TRANS64 P0, [R0+URZ], R2 ;  /* 0x00000002000085a7 */ /* 0x000ea400080010ff */
[----:B--2---:R-:W-:Y:S05]  /*9140*/  @!P0 BRA `(.L_x_160) ;  /* 0xfffffffc00f08947 */ /* 0x004fea000383ffff */
[----:B------:R-:W-:Y:S05]  /*9150*/  BRA `(.L_x_161) ;  /* 0xffffffa000c47947 */ /* 0x000fea000383ffff */
.L_x_48:
[----:B------:R-:W-:-:S07]  /*9160*/  MOV R0, UR5 ;  /* 0x0000000500007c02 */ /* 0x000fce0008000f00 */
.L_x_162:
[----:B-1----:R1:W2:Y:S02]  /*9170*/  SYNCS.PHASECHK.TRANS64.TRYWAIT P0, [R0+URZ], R2 ;  /* 0x00000002000075a7 */ /* 0x0022a400080011ff */
[----:B--2---:R-:W-:Y:S05]  /*9180*/  @!P0 NANOSLEEP.SYNCS 0x989680 ;  /* 0x009896800000895d */ /* 0x004fea0003900000 */
[----:B------:R-:W2:Y:S02]  /*9190*/  @!P0 SYNCS.PHASECHK.TRANS64 P0, [R0+URZ], R2 ;  /* 0x00000002000085a7 */ /* 0x000ea400080010ff */
[----:B--2---:R-:W-:Y:S05]  /*91a0*/  @!P0 BRA `(.L_x_162) ;  /* 0xfffffffc00f08947 */ /* 0x004fea000383ffff */
[----:B------:R-:W-:Y:S05]  /*91b0*/  BRA `(.L_x_163) ;  /* 0xffffffa000d47947 */ /* 0x000fea000383ffff */
.L_x_49:
[----:B------:R-:W-:-:S07]  /*91c0*/  MOV R0, UR5 ;  /* 0x0000000500007c02 */ /* 0x000fce0008000f00 */
.L_x_164:
[----:B-1----:R1:W2:Y:S02]  /*91d0*/  SYNCS.PHASECHK.TRANS64.TRYWAIT P0, [R0+URZ], R2 ;  /* 0x00000002000075a7 */ /* 0x0022a400080011ff */
[----:B--2---:R-:W-:Y:S05]  /*91e0*/  @!P0 NANOSLEEP.SYNCS 0x989680 ;  /* 0x009896800000895d */ /* 0x004fea0003900000 */
[----:B------:R-:W2:Y:S02]  /*91f0*/  @!P0 SYNCS.PHASECHK.TRANS64 P0, [R0+URZ], R2 ;  /* 0x00000002000085a7 */ /* 0x000ea400080010ff */
[----:B--2---:R-:W-:Y:S05]  /*9200*/  @!P0 BRA `(.L_x_164) ;  /* 0xfffffffc00f08947 */ /* 0x004fea000383ffff */
[----:B------:R-:W-:Y:S05]  /*9210*/  BRA `(.L_x_165) ;  /* 0xffffffa000e47947 */ /* 0x000fea000383ffff */
.L_x_50:
[----:B------:R-:W-:-:S07]  /*9220*/  MOV R0, UR5 ;  /* 0x0000000500007c02 */ /* 0x000fce0008000f00 */
.L_x_166:
[----:B-1----:R1:W2:Y:S02]  /*9230*/  SYNCS.PHASECHK.TRANS64.TRYWAIT P0, [R0+URZ], R2 ;  /* 0x00000002000075a7 */ /* 0x0022a400080011ff */
[----:B--2---:R-:W-:Y:S05]  /*9240*/  @!P0 NANOSLEEP.SYNCS 0x989680 ;  /* 0x009896800000895d */ /* 0x004fea0003900000 */
[----:B------:R-:W2:Y:S02]  /*9250*/  @!P0 SYNCS.PHASECHK.TRANS64 P0, [R0+URZ], R2 ;  /* 0x00000002000085a7 */ /* 0x000ea400080010ff */
[----:B--2---:R-:W-:Y:S05]  /*9260*/  @!P0 BRA `(.L_x_166) ;  /* 0xfffffffc00f08947 */ /* 0x004fea000383ffff */
[----:B------:R-:W-:Y:S05]  /*9270*/  BRA `(.L_x_167) ;  /* 0xffffffa000f47947 */ /* 0x000fea000383ffff */
.L_x_51:
[----:B------:R-:W-:-:S07]  /*9280*/  MOV R0, UR5 ;  /* 0x0000000500007c02 */ /* 0x000fce0008000f00 */
.L_x_168:
[----:B-1----:R1:W2:Y:S02]  /*9290*/  SYNCS.PHASECHK.TRANS64.TRYWAIT P0, [R0+URZ], R2 ;  /* 0x00000002000075a7 */ /* 0x0022a400080011ff */
[----:B--2---:R-:W-:Y:S05]  /*92a0*/  @!P0 NANOSLEEP.SYNCS 0x989680 ;  /* 0x009896800000895d */ /* 0x004fea0003900000 */
[----:B------:R-:W2:Y:S02]  /*92b0*/  @!P0 SYNCS.PHASECHK.TRANS64 P0, [R0+URZ], R2 ;  /* 0x00000002000085a7 */ /* 0x000ea400080010ff */
[----:B--2---:R-:W-:Y:S05]  /*92c0*/  @!P0 BRA `(.L_x_168) ;  /* 0xfffffffc00f08947 */ /* 0x004fea000383ffff */
[----:B------:R-:W-:Y:S05]  /*92d0*/  BRA `(.L_x_169) ;  /* 0xffffffa400047947 */ /* 0x000fea000383ffff */
.L_x_52:
[----:B------:R-:W-:-:S07]  /*92e0*/  MOV R0, UR5 ;  /* 0x0000000500007c02 */ /* 0x000fce0008000f00 */
.L_x_170:
[----:B-1----:R1:W2:Y:S02]  /*92f0*/  SYNCS.PHASECHK.TRANS64.TRYWAIT P0, [R0+URZ], R2 ;  /* 0x00000002000075a7 */ /* 0x0022a400080011ff */
[----:B--2---:R-:W-:Y:S05]  /*9300*/  @!P0 NANOSLEEP.SYNCS 0x989680 ;  /* 0x009896800000895d */ /* 0x004fea0003900000 */
[----:B------:R-:W2:Y:S02]  /*9310*/  @!P0 SYNCS.PHASECHK.TRANS64 P0, [R0+URZ], R2 ;  /* 0x00000002000085a7 */ /* 0x000ea400080010ff */
[----:B--2---:R-:W-:Y:S05]  /*9320*/  @!P0 BRA `(.L_x_170) ;  /* 0xfffffffc00f08947 */ /* 0x004fea000383ffff */
[----:B------:R-:W-:Y:S05]  /*9330*/  BRA `(.L_x_171) ;  /* 0xffffffa400147947 */ /* 0x000fea000383ffff */
.L_x_53:
[----:B------:R-:W-:-:S07]  /*9340*/  MOV R0, UR5 ;  /* 0x0000000500007c02 */ /* 0x000fce0008000f00 */
.L_x_172:
[----:B-1----:R1:W2:Y:S02]  /*9350*/  SYNCS.PHASECHK.TRANS64.TRYWAIT P0, [R0+URZ], R2 ;  /* 0x00000002000075a7 */ /* 0x0022a400080011ff */
[----:B--2---:R-:W-:Y:S05]  /*9360*/  @!P0 NANOSLEEP.SYNCS 0x989680 ;  /* 0x009896800000895d */ /* 0x004fea0003900000 */
[----:B------:R-:W2:Y:S02]  /*9370*/  @!P0 SYNCS.PHASECHK.TRANS64 P0, [R0+URZ], R2 ;  /* 0x00000002000085a7 */ /* 0x000ea400080010ff */
[----:B--2---:R-:W-:Y:S05]  /*9380*/  @!P0 BRA `(.L_x_172) ;  /* 0xfffffffc00f08947 */ /* 0x004fea000383ffff */
[----:B------:R-:W-:Y:S05]  /*9390*/  BRA `(.L_x_173) ;  /* 0xffffffa400247947 */ /* 0x000fea000383ffff */
.L_x_54:
[----:B------:R-:W-:-:S07]  /*93a0*/  MOV R0, UR5 ;  /* 0x0000000500007c02 */ /* 0x000fce0008000f00 */
.L_x_174:
[----:B-1----:R1:W2:Y:S02]  /*93b0*/  SYNCS.PHASECHK.TRANS64.TRYWAIT P0, [R0+URZ], R2 ;  /* 0x00000002000075a7 */ /* 0x0022a400080011ff */
[----:B--2---:R-:W-:Y:S05]  /*93c0*/  @!P0 NANOSLEEP.SYNCS 0x989680 ;  /* 0x009896800000895d */ /* 0x004fea0003900000 */
[----:B------:R-:W2:Y:S02]  /*93d0*/  @!P0 SYNCS.PHASECHK.TRANS64 P0, [R0+URZ], R2 ;  /* 0x00000002000085a7 */ /* 0x000ea400080010ff */
[----:B--2---:R-:W-:Y:S05]  /*93e0*/  @!P0 BRA `(.L_x_174) ;  /* 0xfffffffc00f08947 */ /* 0x004fea000383ffff */
[----:B------:R-:W-:Y:S05]  /*93f0*/  BRA `(.L_x_175) ;  /* 0xffffffa400347947 */ /* 0x000fea000383ffff */
.L_x_55:
[----:B------:R-:W-:-:S07]  /*9400*/  MOV R0, UR5 ;  /* 0x0000000500007c02 */ /* 0x000fce0008000f00 */
.L_x_176:
[----:B-1----:R1:W2:Y:S02]  /*9410*/  SYNCS.PHASECHK.TRANS64.TRYWAIT P0, [R0+URZ], R2 ;  /* 0x00000002000075a7 */ /* 0x0022a400080011ff */
[----:B--2---:R-:W-:Y:S05]  /*9420*/  @!P0 NANOSLEEP.SYNCS 0x989680 ;  /* 0x009896800000895d */ /* 0x004fea0003900000 */
[----:B------:R-:W2:Y:S02]  /*9430*/  @!P0 SYNCS.PHASECHK.TRANS64 P0, [R0+URZ], R2 ;  /* 0x00000002000085a7 */ /* 0x000ea400080010ff */
[----:B--2---:R-:W-:Y:S05]  /*9440*/  @!P0 BRA `(.L_x_176) ;  /* 0xfffffffc00f08947 */ /* 0x004fea000383ffff */
[----:B------:R-:W-:Y:S05]  /*9450*/  BRA `(.L_x_177) ;  /* 0xffffffa400447947 */ /* 0x000fea000383ffff */
.L_x_56:
[----:B------:R-:W-:-:S07]  /*9460*/  MOV R0, UR5 ;  /* 0x0000000500007c02 */ /* 0x000fce0008000f00 */
.L_x_178:
[----:B-1----:R1:W2:Y:S02]  /*9470*/  SYNCS.PHASECHK.TRANS64.TRYWAIT P0, [R0+URZ], R2 ;  /* 0x00000002000075a7 */ /* 0x0022a400080011ff */
[----:B--2---:R-:W-:Y:S05]  /*9480*/  @!P0 NANOSLEEP.SYNCS 0x989680 ;  /* 0x009896800000895d */ /* 0x004fea0003900000 */
[----:B------:R-:W2:Y:S02]  /*9490*/  @!P0 SYNCS.PHASECHK.TRANS64 P0, [R0+URZ], R2 ;  /* 0x00000002000085a7 */ /* 0x000ea400080010ff */
[----:B--2---:R-:W-:Y:S05]  /*94a0*/  @!P0 BRA `(.L_x_178) ;  /* 0xfffffffc00f08947 */ /* 0x004fea000383ffff */
[----:B------:R-:W-:Y:S05]  /*94b0*/  BRA `(.L_x_179) ;  /* 0xffffffa400547947 */ /* 0x000fea000383ffff */
.L_x_57:
[----:B------:R-:W-:-:S07]  /*94c0*/  MOV R0, UR5 ;  /* 0x0000000500007c02 */ /* 0x000fce0008000f00 */
.L_x_180:
[----:B-1----:R1:W2:Y:S02]  /*94d0*/  SYNCS.PHASECHK.TRANS64.TRYWAIT P0, [R0+URZ], R2 ;  /* 0x00000002000075a7 */ /* 0x0022a400080011ff */
[----:B--2---:R-:W-:Y:S05]  /*94e0*/  @!P0 NANOSLEEP.SYNCS 0x989680 ;  /* 0x009896800000895d */ /* 0x004fea0003900000 */
[----:B------:R-:W2:Y:S02]  /*94f0*/  @!P0 SYNCS.PHASECHK.TRANS64 P0, [R0+URZ], R2 ;  /* 0x00000002000085a7 */ /* 0x000ea400080010ff */
[----:B--2---:R-:W-:Y:S05]  /*9500*/  @!P0 BRA `(.L_x_180) ;  /* 0xfffffffc00f08947 */ /* 0x004fea000383ffff */
[----:B------:R-:W-:Y:S05]  /*9510*/  BRA `(.L_x_181) ;  /* 0xffffffa400647947 */ /* 0x000fea000383ffff */
.L_x_58:
[----:B------:R-:W-:-:S07]  /*9520*/  MOV R0, UR5 ;  /* 0x0000000500007c02 */ /* 0x000fce0008000f00 */
.L_x_182:
[----:B-1----:R1:W2:Y:S02]  /*9530*/  SYNCS.PHASECHK.TRANS64.TRYWAIT P0, [R0+URZ], R2 ;  /* 0x00000002000075a7 */ /* 0x0022a400080011ff */
[----:B--2---:R-:W-:Y:S05]  /*9540*/  @!P0 NANOSLEEP.SYNCS 0x989680 ;  /* 0x009896800000895d */ /* 0x004fea0003900000 */
[----:B------:R-:W2:Y:S02]  /*9550*/  @!P0 SYNCS.PHASECHK.TRANS64 P0, [R0+URZ], R2 ;  /* 0x00000002000085a7 */ /* 0x000ea400080010ff */
[----:B--2---:R-:W-:Y:S05]  /*9560*/  @!P0 BRA `(.L_x_182) ;  /* 0xfffffffc00f08947 */ /* 0x004fea000383ffff */
[----:B------:R-:W-:Y:S05]  /*9570*/  BRA `(.L_x_183) ;  /* 0xffffffa400747947 */ /* 0x000fea000383ffff */
.L_x_61:
[----:B------:R-:W-:-:S07]  /*9580*/  MOV R4, UR4 ;  /* 0x0000000400047c02 */ /* 0x000fce0008000f00 */
.L_x_184:
[----:B--2---:R2:W3:Y:S02]  /*9590*/  SYNCS.PHASECHK.TRANS64.TRYWAIT P1, [R4+URZ+0x1e8], R6 ;  /* 0x0001e806040075a7 */ /* 0x0044e400080211ff */
[----:B---3--:R-:W-:Y:S05]  /*95a0*/  @!P1 NANOSLEEP.SYNCS 0x989680 ;  /* 0x009896800000995d */ /* 0x008fea0003900000 */
[----:B------:R-:W3:Y:S02]  /*95b0*/  @!P1 SYNCS.PHASECHK.TRANS64 P1, [R4+URZ+0x1e8], R6 ;  /* 0x0001e806040095a7 */ /* 0x000ee400080210ff */
[----:B---3--:R-:W-:Y:S05]  /*95c0*/  @!P1 BRA `(.L_x_184) ;  /* 0xfffffffc00f09947 */ /* 0x008fea000383ffff */
[----:B------:R-:W-:Y:S05]  /*95d0*/  BRA `(.L_x_185) ;  /* 0xffffffa400e47947 */ /* 0x000fea000383ffff */
.L_x_62:
[----:B--2---:R-:W-:-:S07]  /*95e0*/  MOV R4, UR4 ;  /* 0x0000000400047c02 */ /* 0x004fce0008000f00 */
.L_x_186:
[----:B--2---:R2:W3:Y:S02]  /*95f0*/  SYNCS.PHASECHK.TRANS64.TRYWAIT P1, [R4+URZ+0x1e0], R5 ;  /* 0x0001e005040075a7 */ /* 0x0044e400080211ff */
[----:B---3--:R-:W-:Y:S05]  /*9600*/  @!P1 NANOSLEEP.SYNCS 0x989680 ;  /* 0x009896800000995d */ /* 0x008fea0003900000 */
[----:B------:R-:W3:Y:S02]  /*9610*/  @!P1 SYNCS.PHASECHK.TRANS64 P1, [R4+URZ+0x1e0], R5 ;  /* 0x0001e005040095a7 */ /* 0x000ee400080210ff */
[----:B---3--:R-:W-:Y:S05]  /*9620*/  @!P1 BRA `(.L_x_186) ;  /* 0xfffffffc00f09947 */ /* 0x008fea000383ffff */
[----:B------:R-:W-:Y:S05]  /*9630*/  BRA `(.L_x_187) ;  /* 0xffffffa400ec7947 */ /* 0x000fea000383ffff */
.L_x_70:
[----:B------:R-:W-:-:S07]  /*9640*/  MOV R0, UR19 ;  /* 0x0000001300007c02 */ /* 0x000fce0008000f00 */
.L_x_188:
[----:B-1----:R1:W2:Y:S02]  /*9650*/  SYNCS.PHASECHK.TRANS64.TRYWAIT P0, [R0+URZ+0x1e0], R2 ;  /* 0x0001e002000075a7 */ /* 0x0022a400080011ff */
[----:B--2---:R-:W-:Y:S05]  /*9660*/  @!P0 NANOSLEEP.SYNCS 0x989680 ;  /* 0x009896800000895d */ /* 0x004fea0003900000 */
[----:B------:R-:W2:Y:S02]  /*9670*/  @!P0 SYNCS.PHASECHK.TRANS64 P0, [R0+URZ+0x1e0], R2 ;  /* 0x0001e002000085a7 */ /* 0x000ea400080010ff */
[----:B--2---:R-:W-:Y:S05]  /*9680*/  @!P0 BRA `(.L_x_188) ;  /* 0xfffffffc00f08947 */ /* 0x004fea000383ffff */
[----:B------:R-:W-:Y:S05]  /*9690*/  BRA `(.L_x_189) ;  /* 0xffffffac005c7947 */ /* 0x000fea000383ffff */
.L_x_71:
[----:B------:R-:W-:-:S07]  /*96a0*/  MOV R0, UR23 ;  /* 0x0000001700007c02 */ /* 0x000fce0008000f00 */
.L_x_190:
[----:B-1----:R1:W2:Y:S02]  /*96b0*/  SYNCS.PHASECHK.TRANS64.TRYWAIT P0, [R0+URZ+0x200], R2 ;  /* 0x00020002000075a7 */ /* 0x0022a400080011ff */
[----:B--2---:R-:W-:Y:S05]  /*96c0*/  @!P0 NANOSLEEP.SYNCS 0x989680 ;  /* 0x009896800000895d */ /* 0x004fea0003900000 */
[----:B------:R-:W2:Y:S02]  /*96d0*/  @!P0 SYNCS.PHASECHK.TRANS64 P0, [R0+URZ+0x200], R2 ;  /* 0x00020002000085a7 */ /* 0x000ea400080010ff */
[----:B--2---:R-:W-:Y:S05]  /*96e0*/  @!P0 BRA `(.L_x_190) ;  /* 0xfffffffc00f08947 */ /* 0x004fea000383ffff */
[----:B------:R-:W-:Y:S05]  /*96f0*/  BRA `(.L_x_191) ;  /* 0xffffffac00747947 */ /* 0x000fea000383ffff */
.L_x_74:
[----:B-1----:R-:W-:Y:S07]  /*9700*/  MOV R0, UR15 ;  /* 0x0000000f00007c02 */ /* 0x002fee0008000f00 */
.L_x_192:
[----:B-1----:R1:W2:Y:S02]  /*9710*/  SYNCS.PHASECHK.TRANS64.TRYWAIT P0, [R0+URZ], R3 ;  /* 0x00000003000075a7 */ /* 0x0022a400080011ff */
[----:B--2---:R-:W-:Y:S05]  /*9720*/  @!P0 NANOSLEEP.SYNCS 0x989680 ;  /* 0x009896800000895d */ /* 0x004fea0003900000 */
[----:B------:R-:W2:Y:S02]  /*9730*/  @!P0 SYNCS.PHASECHK.TRANS64 P0, [R0+URZ], R3 ;  /* 0x00000003000085a7 */ /* 0x000ea400080010ff */
[----:B--2---:R-:W-:Y:S05]  /*9740*/  @!P0 BRA `(.L_x_192) ;  /* 0xfffffffc00f08947 */ /* 0x004fea000383ffff */
[----:B------:R-:W-:Y:S05]  /*9750*/  BRA `(.L_x_73) ;  /* 0xffffffac00a47947 */ /* 0x000fea000383ffff */
.L_x_77:
[----:B------:R-:W-:-:S07]  /*9760*/  MOV R0, UR4 ;  /* 0x0000000400007c02 */ /* 0x000fce0008000f00 */
.L_x_193:
[----:B-1----:R1:W3:Y:S02]  /*9770*/  SYNCS.PHASECHK.TRANS64.TRYWAIT P0, [R0+URZ], R2 ;  /* 0x00000002000075a7 */ /* 0x0022e400080011ff */
[----:B---3--:R-:W-:Y:S05]  /*9780*/  @!P0 NANOSLEEP.SYNCS 0x989680 ;  /* 0x009896800000895d */ /* 0x008fea0003900000 */
[----:B------:R-:W3:Y:S02]  /*9790*/  @!P0 SYNCS.PHASECHK.TRANS64 P0, [R0+URZ], R2 ;  /* 0x00000002000085a7 */ /* 0x000ee400080010ff */
[----:B---3--:R-:W-:Y:S05]  /*97a0*/  @!P0 BRA `(.L_x_193) ;  /* 0xfffffffc00f08947 */ /* 0x008fea000383ffff */
[----:B------:R-:W-:Y:S05]  /*97b0*/  BRA `(.L_x_194) ;  /* 0xffffffb000687947 */ /* 0x000fea000383ffff */
.L_x_78:
[----:B------:R-:W-:-:S07]  /*97c0*/  MOV R0, UR4 ;  /* 0x0000000400007c02 */ /* 0x000fce0008000f00 */
.L_x_195:
[----:B-1----:R1:W2:Y:S02]  /*97d0*/  SYNCS.PHASECHK.TRANS64.TRYWAIT P0, [R0+URZ], R2 ;  /* 0x00000002000075a7 */ /* 0x0022a400080011ff */
[----:B--2---:R-:W-:Y:S05]  /*97e0*/  @!P0 NANOSLEEP.SYNCS 0x989680 ;  /* 0x009896800000895d */ /* 0x004fea0003900000 */
[----:B------:R-:W2:Y:S02]  /*97f0*/  @!P0 SYNCS.PHASECHK.TRANS64 P0, [R0+URZ], R2 ;  /* 0x00000002000085a7 */ /* 0x000ea400080010ff */
[----:B--2---:R-:W-:Y:S05]  /*9800*/  @!P0 BRA `(.L_x_195) ;  /* 0xfffffffc00f08947 */ /* 0x004fea000383ffff */
[----:B------:R-:W-:Y:S05]  /*9810*/  BRA `(.L_x_196) ;  /* 0xffffffb000747947 */ /* 0x000fea000383ffff */
.L_x_83:
[----:B------:R-:W-:Y:S07]  /*9820*/  MOV R0, UR22 ;  /* 0x0000001600007c02 */ /* 0x000fee0008000f00 */
.L_x_197:
[----:B-1----:R1:W2:Y:S02]  /*9830*/  SYNCS.PHASECHK.TRANS64.TRYWAIT P0, [R0+URZ+0x1e0], R4 ;  /* 0x0001e004000075a7 */ /* 0x0022a400080011ff */
[----:B--2---:R-:W-:Y:S05]  /*9840*/  @!P0 NANOSLEEP.SYNCS 0x989680 ;  /* 0x009896800000895d */ /* 0x004fea0003900000 */
[----:B------:R-:W2:Y:S02]  /*9850*/  @!P0 SYNCS.PHASECHK.TRANS64 P0, [R0+URZ+0x1e0], R4 ;  /* 0x0001e004000085a7 */ /* 0x000ea400080010ff */
[----:B--2---:R-:W-:Y:S05]  /*9860*/  @!P0 BRA `(.L_x_197) ;  /* 0xfffffffc00f08947 */ /* 0x004fea000383ffff */
[----:B------:R-:W-:Y:S05]  /*9870*/  BRA `(.L_x_198) ;  /* 0xffffffb400f87947 */ /* 0x000fea000383ffff */
.L_x_86:
[----:B------:R-:W-:Y:S07]  /*9880*/  MOV R9, UR22 ;  /* 0x0000001600097c02 */ /* 0x000fee0008000f00 */
.L_x_199:
[----:B-1----:R1:W2:Y:S02]  /*9890*/  SYNCS.PHASECHK.TRANS64.TRYWAIT P1, [R9+URZ+0x1d8], R10 ;  /* 0x0001d80a090075a7 */ /* 0x0022a400080211ff */
[----:B--2---:R-:W-:Y:S05]  /*98a0*/  @!P1 NANOSLEEP.SYNCS 0x989680 ;  /* 0x009896800000995d */ /* 0x004fea0003900000 */
[----:B------:R-:W2:Y:S02]  /*98b0*/  @!P1 SYNCS.PHASECHK.TRANS64 P1, [R9+URZ+0x1d8], R10 ;  /* 0x0001d80a090095a7 */ /* 0x000ea400080210ff */
[----:B--2---:R-:W-:Y:S05]  /*98c0*/  @!P1 BRA `(.L_x_199) ;  /* 0xfffffffc00f09947 */ /* 0x004fea000383ffff */
[----:B------:R-:W-:Y:S05]  /*98d0*/  BRA `(.L_x_85) ;  /* 0xffffffbc00487947 */ /* 0x000fea000383ffff */
.L_x_89:
[----:B------:R-:W-:Y:S07]  /*98e0*/  MOV R0, UR4 ;  /* 0x0000000400007c02 */ /* 0x000fee0008000f00 */
.L_x_200:
[----:B-1----:R1:W2:Y:S02]  /*98f0*/  SYNCS.PHASECHK.TRANS64.TRYWAIT P1, [R0+URZ+0x1b8], R9 ;  /* 0x0001b809000075a7 */ /* 0x0022a400080211ff */
[----:B--2---:R-:W-:Y:S05]  /*9900*/  @!P1 NANOSLEEP.SYNCS 0x989680 ;  /* 0x009896800000995d */ /* 0x004fea0003900000 */
[----:B------:R-:W2:Y:S02]  /*9910*/  @!P1 SYNCS.PHASECHK.TRANS64 P1, [R0+URZ+0x1b8], R9 ;  /* 0x0001b809000095a7 */ /* 0x000ea400080210ff */
[----:B--2---:R-:W-:Y:S05]  /*9920*/  @!P1 BRA `(.L_x_200) ;  /* 0xfffffffc00f09947 */ /* 0x004fea000383ffff */
[----:B------:R-:W-:Y:S05]  /*9930*/  BRA `(.L_x_201) ;  /* 0xffffffc000647947 */ /* 0x000fea000383ffff */
.L_x_90:
[----:B------:R-:W-:Y:S07]  /*9940*/  MOV R0, UR5 ;  /* 0x0000000500007c02 */ /* 0x000fee0008000f00 */
.L_x_202:
[----:B-1----:R1:W2:Y:S02]  /*9950*/  SYNCS.PHASECHK.TRANS64.TRYWAIT P0, [R0+URZ+0x1b8], R9 ;  /* 0x0001b809000075a7 */ /* 0x0022a400080011ff */
[----:B--2---:R-:W-:Y:S05]  /*9960*/  @!P0 NANOSLEEP.SYNCS 0x989680 ;  /* 0x009896800000895d */ /* 0x004fea0003900000 */
[----:B------:R-:W2:Y:S02]  /*9970*/  @!P0 SYNCS.PHASECHK.TRANS64 P0, [R0+URZ+0x1b8], R9 ;  /* 0x0001b809000085a7 */ /* 0x000ea400080010ff */
[----:B--2---:R-:W-:Y:S05]  /*9980*/  @!P0 BRA `(.L_x_202) ;  /* 0xfffffffc00f08947 */ /* 0x004fea000383ffff */
[----:B------:R-:W-:Y:S05]  /*9990*/  BRA `(.L_x_203) ;  /* 0xffffffc000cc7947 */ /* 0x000fea000383ffff */
.L_x_92:
[----:B------:R-:W-:-:S07]  /*99a0*/  MOV R0, UR4 ;  /* 0x0000000400007c02 */ /* 0x000fce0008000f00 */
.L_x_204:
[----:B--2---:R2:W3:Y:S02]  /*99b0*/  SYNCS.PHASECHK.TRANS64.TRYWAIT P0, [R0+URZ], R2 ;  /* 0x00000002000075a7 */ /* 0x0044e400080011ff */
[----:B---3--:R-:W-:Y:S05]  /*99c0*/  @!P0 NANOSLEEP.SYNCS 0x989680 ;  /* 0x009896800000895d */ /* 0x008fea0003900000 */
[----:B------:R-:W3:Y:S02]  /*99d0*/  @!P0 SYNCS.PHASECHK.TRANS64 P0, [R0+URZ], R2 ;  /* 0x00000002000085a7 */ /* 0x000ee400080010ff */
[----:B---3--:R-:W-:Y:S05]  /*99e0*/  @!P0 BRA `(.L_x_204) ;  /* 0xfffffffc00f08947 */ /* 0x008fea000383ffff */
[----:B------:R-:W-:Y:S05]  /*99f0*/  BRA `(.L_x_205) ;  /* 0xffffffc400507947 */ /* 0x000fea000383ffff */
.L_x_93:
[----:B--2---:R2:W3:Y:S02]  /*9a00*/  SYNCS.PHASECHK.TRANS64.TRYWAIT P0, [R2+URZ], R3 ;  /* 0x00000003020075a7 */ /* 0x0044e400080011ff */
[----:B---3--:R-:W-:Y:S05]  /*9a10*/  @!P0 NANOSLEEP.SYNCS 0x989680 ;  /* 0x009896800000895d */ /* 0x008fea0003900000 */
[----:B------:R-:W3:Y:S02]  /*9a20*/  @!P0 SYNCS.PHASECHK.TRANS64 P0, [R2+URZ], R3 ;  /* 0x00000003020085a7 */ /* 0x000ee400080010ff */
[----:B---3--:R-:W-:Y:S05]  /*9a30*/  @!P0 BRA `(.L_x_93) ;  /* 0xfffffffc00f08947 */ /* 0x008fea000383ffff */
[----:B------:R-:W-:Y:S05]  /*9a40*/  BRA `(.L_x_206) ;  /* 0xffffffc4007c7947 */ /* 0x000fea000383ffff */
.L_x_95:
[----:B------:R-:W-:Y:S07]  /*9a50*/  MOV R0, UR48 ;  /* 0x0000003000007c02 */ /* 0x000fee0008000f00 */
.L_x_207:
[----:B-1----:R1:W2:Y:S02]  /*9a60*/  SYNCS.PHASECHK.TRANS64.TRYWAIT P0, [R0+URZ+0x1e0], R2 ;  /* 0x0001e002000075a7 */ /* 0x0022a400080011ff */
[----:B--2---:R-:W-:Y:S05]  /*9a70*/  @!P0 NANOSLEEP.SYNCS 0x989680 ;  /* 0x009896800000895d */ /* 0x004fea0003900000 */
[----:B------:R-:W2:Y:S02]  /*9a80*/  @!P0 SYNCS.PHASECHK.TRANS64 P0, [R0+URZ+0x1e0], R2 ;  /* 0x0001e002000085a7 */ /* 0x000ea400080010ff */
[----:B--2---:R-:W-:Y:S05]  /*9a90*/  @!P0 BRA `(.L_x_207) ;  /* 0xfffffffc00f08947 */ /* 0x004fea000383ffff */
[----:B------:R-:W-:Y:S05]  /*9aa0*/  BRA `(.L_x_208) ;  /* 0xffffffc800687947 */ /* 0x000fea000383ffff */
.L_x_105:
[----:B-1----:R1:W2:Y:S02]  /*9ab0*/  SYNCS.PHASECHK.TRANS64.TRYWAIT P1, [R0+URZ+0x1a0], R4 ;  /* 0x0001a004000075a7 */ /* 0x0022a400080211ff */
[----:B--2---:R-:W-:Y:S05]  /*9ac0*/  @!P1 NANOSLEEP.SYNCS 0x989680 ;  /* 0x009896800000995d */ /* 0x004fea0003900000 */
[----:B------:R-:W2:Y:S02]  /*9ad0*/  @!P1 SYNCS.PHASECHK.TRANS64 P1, [R0+URZ+0x1a0], R4 ;  /* 0x0001a004000095a7 */ /* 0x000ea400080210ff */
[----:B--2---:R-:W-:Y:S05]  /*9ae0*/  @!P1 BRA `(.L_x_105) ;  /* 0xfffffffc00f09947 */ /* 0x004fea000383ffff */
[----:B------:R-:W-:Y:S05]  /*9af0*/  BRA `(.L_x_104) ;  /* 0xffffffd800847947 */ /* 0x000fea000383ffff */
.L_x_107:
[----:B-1----:R1:W4:Y:S02]  /*9b00*/  SYNCS.PHASECHK.TRANS64.TRYWAIT P1, [R27+URZ+0x1f0], R3 ;  /* 0x0001f0031b0075a7 */ /* 0x00232400080211ff */
[----:B----4-:R-:W-:Y:S05]  /*9b10*/  @!P1 NANOSLEEP.SYNCS 0x989680 ;  /* 0x009896800000995d */ /* 0x010fea0003900000 */
[----:B------:R-:W4:Y:S02]  /*9b20*/  @!P1 SYNCS.PHASECHK.TRANS64 P1, [R27+URZ+0x1f0], R3 ;  /* 0x0001f0031b0095a7 */ /* 0x000f2400080210ff */
[----:B----4-:R-:W-:Y:S05]  /*9b30*/  @!P1 BRA `(.L_x_107) ;  /* 0xfffffffc00f09947 */ /* 0x010fea000383ffff */
[----:B------:R-:W-:Y:S05]  /*9b40*/  BRA `(.L_x_106) ;  /* 0xffffffd800d47947 */ /* 0x000fea000383ffff */
.L_x_118:
[----:B-1----:R1:W2:Y:S02]  /*9b50*/  SYNCS.PHASECHK.TRANS64.TRYWAIT P1, [R3+URZ+0x1a0], R67 ;  /* 0x0001a043030075a7 */ /* 0x0022a400080211ff */
[----:B--2---:R-:W-:Y:S05]  /*9b60*/  @!P1 NANOSLEEP.SYNCS 0x989680 ;  /* 0x009896800000995d */ /* 0x004fea0003900000 */
[----:B------:R-:W2:Y:S02]  /*9b70*/  @!P1 SYNCS.PHASECHK.TRANS64 P1, [R3+URZ+0x1a0], R67 ;  /* 0x0001a043030095a7 */ /* 0x000ea400080210ff */
[----:B--2---:R-:W-:Y:S05]  /*9b80*/  @!P1 BRA `(.L_x_118) ;  /* 0xfffffffc00f09947 */ /* 0x004fea000383ffff */
[----:B------:R-:W-:Y:S05]  /*9b90*/  BRA `(.L_x_117) ;  /* 0xffffffe000f47947 */ /* 0x000fea000383ffff */
        .weak           $__internal_0_$__cuda_sm10x_tcgen05_guardrail_trap_col_being_dealloced_not_returned_by_alloc
        .type           $__internal_0_$__cuda_sm10x_tcgen05_guardrail_trap_col_being_dealloced_not_returned_by_alloc,@function
        .size           $__internal_0_$__cuda_sm10x_tcgen05_guardrail_trap_col_being_dealloced_not_returned_by_alloc,($__internal_1_$__cuda_sm10x_tcgen05_guardrail_trap_phase_invalid_during_alloc - $__internal_0_$__cuda_sm10x_tcgen05_guardrail_trap_col_being_dealloced_not_returned_by_alloc)
$__internal_0_$__cuda_sm10x_tcgen05_guardrail_trap_col_being_dealloced_not_returned_by_alloc:
[----:B------:R-:W-:Y:S05]  /*9ba0*/  BPT.TRAP 0x1 ;  /* 0x000000040000795c */ /* 0x000fea0000300000 */
[----:B------:R-:W-:-:S04]  /*9bb0*/  MOV R3, 0x0 ;  /* 0x0000000000037802 */ /* 0x000fc80000000f00 */
[----:B------:R-:W-:Y:S05]  /*9bc0*/  RET.REL.NODEC R2 `(_ZN7cutlass13device_kernelINS_4conv6kernel13ConvUniversalINS1_16ConvProblemShapeILNS1_8OperatorE2ELi2EEENS1_10collective14CollectiveConvINS1_47MainloopSm100TmaUmmaWarpSpecializedImplicitGemmILS5_2ELi26ELi2ELi1ELi2EN4cute5tupleIJNSA_1CILi1EEESD_SD_EEEEENSB_IJNSC_ILi64EEENSB_IJSG_EEENSB_IJNSC_ILi32EEEEEEEEENS_6half_tESL_NSA_8TiledMMAINSA_8MMA_AtomIJNSA_20SM100_MMA_F16BF16_SSISL_SL_fLi64ELi64ELNSA_4UMMA5MajorE1ELSQ_1ELNSP_7ScaleInE0ELSR_0EEEEEENSA_6LayoutISE_NSB_IJNSC_ILi0EEESV_SV_EEEEENSB_IJNSA_10UnderscoreESY_SY_EEEEENS7_6detail27Sm100ImplicitGemmTileTraitsINSA_13SM90_TMA_LOADENSA_14ComposedLayoutINSA_7SwizzleILi3ELi4ELi3EEENSA_18smem_ptr_flag_bitsILi16EEENSU_INSB_IJSG_NSC_ILi8EEEEEENSB_IJSD_SG_EEEEEEEvEENS12_INSA_20SM90_TMA_LOAD_IM2COLES1D_vEEEENS_8epilogue10collective18CollectiveEpilogueINS1I_23Sm100TmaWarpSpecializedILi3ELi2ELi16ELb1ELb0EEEJSK_NSB_IJNSU_ISG_SD_EENSU_ISI_SD_EEEEESL_NSB_IJlNSB_IJSD_llEEESV_EEESL_S1R_NS1I_6fusion15FusionCallbacksIS1M_NS1S_17LinearCombinationISL_fSL_fLNS_15FloatRoundStyleE2EEESK_S1P_JEEENSA_5SM1004TMEM4LOAD26SM100_TMEM_LOAD_16dp256b4xES13_NS14_INS15_ILi2ELi4ELi3EEES18_NSU_INSB_IJS19_SI_EEENSB_IJSI_SD_EEEEEEENSA_17SM75_U32x4_LDSM_NENSA_14SM90_TMA_STOREES26_NSA_17SM90_U32x4_STSM_NENSA_39AutoVectorizingCopyWithAssumedAlignmentILi128EEEEEEvvEEEEvNT_6ParamsE) ;  /* 0xffffff64020c7950 */ /* 0x000fea0003c3ffff */
        .weak           $__internal_1_$__cuda_sm10x_tcgen05_guardrail_trap_phase_invalid_during_alloc
        .type           $__internal_1_$__cuda_sm10x_tcgen05_guardrail_trap_phase_invalid_during_alloc,@function
        .size           $__internal_1_$__cuda_sm10x_tcgen05_guardrail_trap_phase_invalid_during_alloc,($__internal_2_$__cuda_sm10x_tcgen05_guardrail_trap_unallocated_columns_being_dealloced - $__internal_1_$__cuda_sm10x_tcgen05_guardrail_trap_phase_invalid_during_alloc)
$__internal_1_$__cuda_sm10x_tcgen05_guardrail_trap_phase_invalid_during_alloc:
[----:B------:R-:W-:Y:S05]  /*9bd0*/  BPT.TRAP 0x1 ;  /* 0x000000040000795c */ /* 0x000fea0000300000 */
[----:B------:R-:W-:-:S04]  /*9be0*/  HFMA2 R3, -RZ, RZ, 0, 0 ;  /* 0x00000000ff037431 */ /* 0x000fc800000001ff */
[----:B------:R-:W-:Y:S05]  /*9bf0*/  RET.REL.NODEC R2 `(_ZN7cutlass13device_kernelINS_4conv6kernel13ConvUniversalINS1_16ConvProblemShapeILNS1_8OperatorE2ELi2EEENS1_10collective14CollectiveConvINS1_47MainloopSm100TmaUmmaWarpSpecializedImplicitGemmILS5_2ELi26ELi2ELi1ELi2EN4cute5tupleIJNSA_1CILi1EEESD_SD_EEEEENSB_IJNSC_ILi64EEENSB_IJSG_EEENSB_IJNSC_ILi32EEEEEEEEENS_6half_tESL_NSA_8TiledMMAINSA_8MMA_AtomIJNSA_20SM100_MMA_F16BF16_SSISL_SL_fLi64ELi64ELNSA_4UMMA5MajorE1ELSQ_1ELNSP_7ScaleInE0ELSR_0EEEEEENSA_6LayoutISE_NSB_IJNSC_ILi0EEESV_SV_EEEEENSB_IJNSA_10UnderscoreESY_SY_EEEEENS7_6detail27Sm100ImplicitGemmTileTraitsINSA_13SM90_TMA_LOADENSA_14ComposedLayoutINSA_7SwizzleILi3ELi4ELi3EEENSA_18smem_ptr_flag_bitsILi16EEENSU_INSB_IJSG_NSC_ILi8EEEEEENSB_IJSD_SG_EEEEEEEvEENS12_INSA_20SM90_TMA_LOAD_IM2COLES1D_vEEEENS_8epilogue10collective18CollectiveEpilogueINS1I_23Sm100TmaWarpSpecializedILi3ELi2ELi16ELb1ELb0EEEJSK_NSB_IJNSU_ISG_SD_EENSU_ISI_SD_EEEEESL_NSB_IJlNSB_IJSD_llEEESV_EEESL_S1R_NS1I_6fusion15FusionCallbacksIS1M_NS1S_17LinearCombinationISL_fSL_fLNS_15FloatRoundStyleE2EEESK_S1P_JEEENSA_5SM1004TMEM4LOAD26SM100_TMEM_LOAD_16dp256b4xES13_NS14_INS15_ILi2ELi4ELi3EEES18_NSU_INSB_IJS19_SI_EEENSB_IJSI_SD_EEEEEEENSA_17SM75_U32x4_LDSM_NENSA_14SM90_TMA_STOREES26_NSA_17SM90_U32x4_STSM_NENSA_39AutoVectorizingCopyWithAssumedAlignmentILi128EEEEEEvvEEEEvNT_6ParamsE) ;  /* 0xffffff6402007950 */ /* 0x000fea0003c3ffff */
        .weak           $__internal_2_$__cuda_sm10x_tcgen05_guardrail_trap_unallocated_columns_being_dealloced
        .type           $__internal_2_$__cuda_sm10x_tcgen05_guardrail_trap_unallocated_columns_being_dealloced,@function
        .size           $__internal_2_$__cuda_sm10x_tcgen05_guardrail_trap_unallocated_columns_being_dealloced,(.L_x_210 - $__internal_2_$__cuda_sm10x_tcgen05_guardrail_trap_unallocated_columns_being_dealloced)
$__internal_2_$__cuda_sm10x_tcgen05_guardrail_trap_unallocated_columns_being_dealloced:
[----:B------:R-:W-:Y:S05]  /*9c00*/  BPT.TRAP 0x1 ;  /* 0x000000040000795c */ /* 0x000fea0000300000 */
[----:B------:R-:W-:-:S04]  /*9c10*/  MOV R3, 0x0 ;  /* 0x0000000000037802 */ /* 0x000fc80000000f00 */
[----:B------:R-:W-:Y:S05]  /*9c20*/  RET.REL.NODEC R2 `(_ZN7cutlass13device_kernelINS_4conv6kernel13ConvUniversalINS1_16ConvProblemShapeILNS1_8OperatorE2ELi2EEENS1_10collective14CollectiveConvINS1_47MainloopSm100TmaUmmaWarpSpecializedImplicitGemmILS5_2ELi26ELi2ELi1ELi2EN4cute5tupleIJNSA_1CILi1EEESD_SD_EEEEENSB_IJNSC_ILi64EEENSB_IJSG_EEENSB_IJNSC_ILi32EEEEEEEEENS_6half_tESL_NSA_8TiledMMAINSA_8MMA_AtomIJNSA_20SM100_MMA_F16BF16_SSISL_SL_fLi64ELi64ELNSA_4UMMA5MajorE1ELSQ_1ELNSP_7ScaleInE0ELSR_0EEEEEENSA_6LayoutISE_NSB_IJNSC_ILi0EEESV_SV_EEEEENSB_IJNSA_10UnderscoreESY_SY_EEEEENS7_6detail27Sm100ImplicitGemmTileTraitsINSA_13SM90_TMA_LOADENSA_14ComposedLayoutINSA_7SwizzleILi3ELi4ELi3EEENSA_18smem_ptr_flag_bitsILi16EEENSU_INSB_IJSG_NSC_ILi8EEEEEENSB_IJSD_SG_EEEEEEEvEENS12_INSA_20SM90_TMA_LOAD_IM2COLES1D_vEEEENS_8epilogue10collective18CollectiveEpilogueINS1I_23Sm100TmaWarpSpecializedILi3ELi2ELi16ELb1ELb0EEEJSK_NSB_IJNSU_ISG_SD_EENSU_ISI_SD_EEEEESL_NSB_IJlNSB_IJSD_llEEESV_EEESL_S1R_NS1I_6fusion15FusionCallbacksIS1M_NS1S_17LinearCombinationISL_fSL_fLNS_15FloatRoundStyleE2EEESK_S1P_JEEENSA_5SM1004TMEM4LOAD26SM100_TMEM_LOAD_16dp256b4xES13_NS14_INS15_ILi2ELi4ELi3EEES18_NSU_INSB_IJS19_SI_EEENSB_IJSI_SD_EEEEEEENSA_17SM75_U32x4_LDSM_NENSA_14SM90_TMA_STOREES26_NSA_17SM90_U32x4_STSM_NENSA_39AutoVectorizingCopyWithAssumedAlignmentILi128EEEEEEvvEEEEvNT_6ParamsE) ;  /* 0xffffff6002f47950 */ /* 0x000fea0003c3ffff */
.L_x_209:
[----:B------:R-:W-:-:S00]  /*9c30*/  BRA `(.L_x_209) ;  /* 0xfffffffc00fc7947 */ /* 0x000fc0000383ffff */
[----:B------:R-:W-:-:S00]  /*9c40*/  NOP ;  /* 0x0000000000007918 */ /* 0x000fc00000000000 */
        /* <DEDUP_REMOVED lines=11> */
.L_x_210:


//--------------------- .nv.global.init           --------------------------
	.section	.nv.global.init,"aw",@progbits
.nv.global.init:
	.type		$str$29,@object
	.size		$str$29,($str$30 - $str$29)
$str$29:
        /*0000*/ 	.byte	0x28, 0x61, 0x64, 0x64, 0x72, 0x65, 0x73, 0x73, 0x20, 0x26, 0x20, 0x6d, 0x61, 0x73, 0x6b, 0x29
        /*0010*/ 	.byte	0x20, 0x3d, 0x3d, 0x20, 0x30, 0x00
	.type		$str$30,@object
	.size		$str$30,($str$28 - $str$30)
$str$30:
        /*0016*/ 	.byte	0x2f, 0x74, 0x6d, 0x70, 0x2f, 0x63, 0x75, 0x74, 0x6c, 0x61, 0x73, 0x73, 0x5f, 0x73, 0x77, 0x65
        /*0026*/ 	.byte	0x65, 0x70, 0x5f, 0x73, 0x72, 0x63, 0x2f, 0x69, 0x6e, 0x63, 0x6c, 0x75, 0x64, 0x65, 0x2f, 0x63
        /*0036*/ 	.byte	0x75, 0x74, 0x65, 0x2f, 0x70, 0x6f, 0x69, 0x6e, 0x74, 0x65, 0x72, 0x5f, 0x66, 0x6c, 0x61, 0x67
        /*0046*/ 	.byte	0x67, 0x65, 0x64, 0x2e, 0x68, 0x70, 0x70, 0x00
	.type		$str$28,@object
	.size		$str$28,($str$27 - $str$28)
$str$28:
        /*004e*/ 	.byte	0x2f, 0x74, 0x6d, 0x70, 0x2f, 0x63, 0x75, 0x74, 0x6c, 0x61, 0x73, 0x73, 0x5f, 0x73, 0x77, 0x65
        /*005e*/ 	.byte	0x65, 0x70, 0x5f, 0x73, 0x72, 0x63, 0x2f, 0x69, 0x6e, 0x63, 0x6c, 0x75, 0x64, 0x65, 0x2f, 0x63
        /*006e*/ 	.byte	0x75, 0x74, 0x65, 0x2f, 0x61, 0x74, 0x6f, 0x6d, 0x2f, 0x63, 0x6f, 0x70, 0x79, 0x5f, 0x74, 0x72
        /*007e*/ 	.byte	0x61, 0x69, 0x74, 0x73, 0x5f, 0x73, 0x6d, 0x31, 0x30, 0x30, 0x2e, 0x68, 0x70, 0x70, 0x00
	.type		$str$27,@object
	.size		$str$27,(__unnamed_1 - $str$27)
$str$27:
        /*008d*/ 	.byte	0x28, 0x28, 0x75, 0x69, 0x6e, 0x74, 0x33, 0x32, 0x5f, 0x74, 0x28, 0x74, 0x68, 0x72, 0x65, 0x61
        /*009d*/ 	.byte	0x64, 0x49, 0x64, 0x78, 0x2e, 0x78, 0x29, 0x20, 0x2f, 0x20, 0x33, 0x32, 0x29, 0x20, 0x25, 0x20
        /*00ad*/ 	.byte	0x34, 0x29, 0x20, 0x3d, 0x3d, 0x20, 0x28, 0x28, 0x28, 0x74, 0x6d, 0x65, 0x6d, 0x5f, 0x61, 0x64
        /*00bd*/ 	.byte	0x64, 0x72, 0x20, 0x3e, 0x3e, 0x20, 0x31, 0x36, 0x29, 0x20, 0x2f, 0x20, 0x33, 0x32, 0x29, 0x20
        /*00cd*/ 	.byte	0x25, 0x20, 0x34, 0x29, 0x00
	.type		__unnamed_1,@object
	.size		__unnamed_1,(__unnamed_2 - __unnamed_1)
__unnamed_1:
        /*00d2*/ 	.byte	0x61, 0x75, 0x74, 0x6f, 0x20, 0x63, 0x75, 0x74, 0x65, 0x3a, 0x3a, 0x61, 0x73, 0x5f, 0x70, 0x6f
        /* <DEDUP_REMOVED lines=24> */
        /*0262*/ 	.byte	0x3e, 0x3e, 0x3e, 0x5d, 0x00
	.type		__unnamed_2,@object
	.size		__unnamed_2,(.L_2 - __unnamed_2)
__unnamed_2:
        /* <DEDUP_REMOVED lines=46> */
.L_2:


//--------------------- .nv.shared._ZN7cutlass13device_kernelINS_4conv6kernel13ConvUniversalINS1_16ConvProblemShapeILNS1_8OperatorE2ELi2EEENS1_10collective14CollectiveConvINS1_47MainloopSm100TmaUmmaWarpSpecializedImplicitGemmILS5_2ELi26ELi2ELi1ELi2EN4cute5tupleIJNSA_1CILi1EEESD_SD_EEEEENSB_IJNSC_ILi64EEENSB_IJSG_EEENSB_IJNSC_ILi32EEEEEEEEENS_6half_tESL_NSA_8TiledMMAINSA_8MMA_AtomIJNSA_20SM100_MMA_F16BF16_SSISL_SL_fLi64ELi64ELNSA_4UMMA5MajorE1ELSQ_1ELNSP_7ScaleInE0ELSR_0EEEEEENSA_6LayoutISE_NSB_IJNSC_ILi0EEESV_SV_EEEEENSB_IJNSA_10UnderscoreESY_SY_EEEEENS7_6detail27Sm100ImplicitGemmTileTraitsINSA_13SM90_TMA_LOADENSA_14ComposedLayoutINSA_7SwizzleILi3ELi4ELi3EEENSA_18smem_ptr_flag_bitsILi16EEENSU_INSB_IJSG_NSC_ILi8EEEEEENSB_IJSD_SG_EEEEEEEvEENS12_INSA_20SM90_TMA_LOAD_IM2COLES1D_vEEEENS_8epilogue10collective18CollectiveEpilogueINS1I_23Sm100TmaWarpSpecializedILi3ELi2ELi16ELb1ELb0EEEJSK_NSB_IJNSU_ISG_SD_EENSU_ISI_SD_EEEEESL_NSB_IJlNSB_IJSD_llEEESV_EEESL_S1R_NS1I_6fusion15FusionCallbacksIS1M_NS1S_17LinearCombinationISL_fSL_fLNS_15FloatRoundStyleE2EEESK_S1P_JEEENSA_5SM1004TMEM4LOAD26SM100_TMEM_LOAD_16dp256b4xES13_NS14_INS15_ILi2ELi4ELi3EEES18_NSU_INSB_IJS19_SI_EEENSB_IJSI_SD_EEEEEEENSA_17SM75_U32x4_LDSM_NENSA_14SM90_TMA_STOREES26_NSA_17SM90_U32x4_STSM_NENSA_39AutoVectorizingCopyWithAssumedAlignmentILi128EEEEEEvvEEEEvNT_6ParamsE --------------------------
	.section	.nv.shared._ZN7cutlass13device_kernelINS_4conv6kernel13ConvUniversalINS1_16ConvProblemShapeILNS1_8OperatorE2ELi2EEENS1_10collective14CollectiveConvINS1_47MainloopSm100TmaUmmaWarpSpecializedImplicitGemmILS5_2ELi26ELi2ELi1ELi2EN4cute5tupleIJNSA_1CILi1EEESD_SD_EEEEENSB_IJNSC_ILi64EEENSB_IJSG_EEENSB_IJNSC_ILi32EEEEEEEEENS_6half_tESL_NSA_8TiledMMAINSA_8MMA_AtomIJNSA_20SM100_MMA_F16BF16_SSISL_SL_fLi64ELi64ELNSA_4UMMA5MajorE1ELSQ_1ELNSP_7ScaleInE0ELSR_0EEEEEENSA_6LayoutISE_NSB_IJNSC_ILi0EEESV_SV_EEEEENSB_IJNSA_10UnderscoreESY_SY_EEEEENS7_6detail27Sm100ImplicitGemmTileTraitsINSA_13SM90_TMA_LOADENSA_14ComposedLayoutINSA_7SwizzleILi3ELi4ELi3EEENSA_18smem_ptr_flag_bitsILi16EEENSU_INSB_IJSG_NSC_ILi8EEEEEENSB_IJSD_SG_EEEEEEEvEENS12_INSA_20SM90_TMA_LOAD_IM2COLES1D_vEEEENS_8epilogue10collective18CollectiveEpilogueINS1I_23Sm100TmaWarpSpecializedILi3ELi2ELi16ELb1ELb0EEEJSK_NSB_IJNSU_ISG_SD_EENSU_ISI_SD_EEEEESL_NSB_IJlNSB_IJSD_llEEESV_EEESL_S1R_NS1I_6fusion15FusionCallbacksIS1M_NS1S_17LinearCombinationISL_fSL_fLNS_15FloatRoundStyleE2EEESK_S1P_JEEENSA_5SM1004TMEM4LOAD26SM100_TMEM_LOAD_16dp256b4xES13_NS14_INS15_ILi2ELi4ELi3EEES18_NSU_INSB_IJS19_SI_EEENSB_IJSI_SD_EEEEEEENSA_17SM75_U32x4_LDSM_NENSA_14SM90_TMA_STOREES26_NSA_17SM90_U32x4_STSM_NENSA_39AutoVectorizingCopyWithAssumedAlignmentILi128EEEEEEvvEEEEvNT_6ParamsE,"aw",@nobits
	.sectionflags	@""
	.align	16
	.zero		1024


//--------------------- .nv.shared.reserved.0     --------------------------
	.section	.nv.shared.reserved.0,"aw",@nobits
	.weak		__nv_reservedSMEM_offset_0_alias
	.size		__nv_reservedSMEM_offset_0_alias, 0, 64
	.other		__nv_reservedSMEM_offset_0_alias,@"STO_CUDA_RESERVED_SHARED STV_DEFAULT"
__nv_reservedSMEM_offset_0_alias:
	.zero		0
.nv.shared.reserved.0:
	.zero		64
	.weak		__nv_reservedSMEM_tcgen05_partition
	.type		__nv_reservedSMEM_tcgen05_partition,@object
	.size		__nv_reservedSMEM_tcgen05_partition,(.L_0 - __nv_reservedSMEM_tcgen05_partition)
__nv_reservedSMEM_tcgen05_partition:
	.zero		32
.L_0:


//--------------------- .nv.global                --------------------------
	.section	.nv.global,"aw",@nobits
.nv.global:
	.type		_ZN39_INTERNAL_ae488232_4_k_cu_3d71fe79_31424cute1_E,@object
	.size		_ZN39_INTERNAL_ae488232_4_k_cu_3d71fe79_31424cute1_E,(_ZN39_INTERNAL_ae488232_4_k_cu_3d71fe79_31424cuda3std3__45__cpo6cbeginE - _ZN39_INTERNAL_ae488232_4_k_cu_3d71fe79_31424cute1_E)
_ZN39_INTERNAL_ae488232_4_k_cu_3d71fe79_31424cute1_E:
	.zero		1
	.type		_ZN39_INTERNAL_ae488232_4_k_cu_3d71fe79_31424cuda3std3__45__cpo6cbeginE,@object
	.size		_ZN39_INTERNAL_ae488232_4_k_cu_3d71fe79_31424cuda3std3__45__cpo6cbeginE,(_ZN39_INTERNAL_ae488232_4_k_cu_3d71fe79_31424cuda3std3__48in_placeE - _ZN39_INTERNAL_ae488232_4_k_cu_3d71fe79_31424cuda3std3__45__cpo6cbeginE)
_ZN39_INTERNAL_ae488232_4_k_cu_3d71fe79_31424cuda3std3__45__cpo6cbeginE:
	.zero		1
	.type		_ZN39_INTERNAL_ae488232_4_k_cu_3d71fe79_31424cuda3std3__48in_placeE,@object
	.size		_ZN39_INTERNAL_ae488232_4_k_cu_3d71fe79_31424cuda3std3__48in_placeE,(_ZN39_INTERNAL_ae488232_4_k_cu_3d71fe79_31424cuda3std6ranges3__45__cpo9iter_moveE - _ZN39_INTERNAL_ae488232_4_k_cu_3d71fe79_31424cuda3std3__48in_placeE)
_ZN39_INTERNAL_ae488232_4_k_cu_3d71fe79_31424cuda3std3__48in_placeE:
	.zero		1
	.type		_ZN39_INTERNAL_ae488232_4_k_cu_3d71fe79_31424cuda3std6ranges3__45__cpo9iter_moveE,@object
	.size		_ZN39_INTERNAL_ae488232_4_k_cu_3d71fe79_31424cuda3std6ranges3__45__cpo9iter_moveE,(_ZN39_INTERNAL_ae488232_4_k_cu_3d71fe79_31424cuda3std3__45__cpo5beginE - _ZN39_INTERNAL_ae488232_4_k_cu_3d71fe79_31424cuda3std6ranges3__45__cpo9iter_moveE)
_ZN39_INTERNAL_ae488232_4_k_cu_3d71fe79_31424cuda3std6ranges3__45__cpo9iter_moveE:
	.zero		1
	.type		_ZN39_INTERNAL_ae488232_4_k_cu_3d71fe79_31424cuda3std3__45__cpo5beginE,@object
	.size		_ZN39_INTERNAL_ae488232_4_k_cu_3d71fe79_31424cuda3std3__45__cpo5beginE,(_ZN39_INTERNAL_ae488232_4_k_cu_3d71fe79_31424cuda3std3__441_GLOBAL__N__ae488232_4_k_cu_3d71fe79_31426ignoreE - _ZN39_INTERNAL_ae488232_4_k_cu_3d71fe79_31424cuda3std3__45__cpo5beginE)
_ZN39_INTERNAL_ae488232_4_k_cu_3d71fe79_31424cuda3std3__45__cpo5beginE:
	.zero		1
	.type		_ZN39_INTERNAL_ae488232_4_k_cu_3d71fe79_31424cuda3std3__441_GLOBAL__N__ae488232_4_k_cu_3d71fe79_31426ignoreE,@object
	.size		_ZN39_INTERNAL_ae488232_4_k_cu_3d71fe79_31424cuda3std3__441_GLOBAL__N__ae488232_4_k_cu_3d71fe79_31426ignoreE,(_ZN39_INTERNAL_ae488232_4_k_cu_3d71fe79_31424cute7productE - _ZN39_INTERNAL_ae488232_4_k_cu_3d71fe79_31424cuda3std3__441_GLOBAL__N__ae488232_4_k_cu_3d71fe79_31426ignoreE)
_ZN39_INTERNAL_ae488232_4_k_cu_3d71fe79_31424cuda3std3__441_GLOBAL__N__ae488232_4_k_cu_3d71fe79_31426ignoreE:
	.zero		1
	.type		_ZN39_INTERNAL_ae488232_4_k_cu_3d71fe79_31424cute7productE,@object
	.size		_ZN39_INTERNAL_ae488232_4_k_cu_3d71fe79_31424cute7productE,(_ZN39_INTERNAL_ae488232_4_k_cu_3d71fe79_31424cuda3std3__45__cpo3endE - _ZN39_INTERNAL_ae488232_4_k_cu_3d71fe79_31424cute7productE)
_ZN39_INTERNAL_ae488232_4_k_cu_3d71fe79_31424cute7productE:
	.zero		1
	.type		_ZN39_INTERNAL_ae488232_4_k_cu_3d71fe79_31424cuda3std3__45__cpo3endE,@object
	.size		_ZN39_INTERNAL_ae488232_4_k_cu_3d71fe79_31424cuda3std3__45__cpo3endE,(_ZN39_INTERNAL_ae488232_4_k_cu_3d71fe79_31424cuda3std3__419piecewise_constructE - _ZN39_INTERNAL_ae488232_4_k_cu_3d71fe79_31424cuda3std3__45__cpo3endE)
_ZN39_INTERNAL_ae488232_4_k_cu_3d71fe79_31424cuda3std3__45__cpo3endE:
	.zero		1
	.type		_ZN39_INTERNAL_ae488232_4_k_cu_3d71fe79_31424cuda3std3__419piecewise_constructE,@object
	.size		_ZN39_INTERNAL_ae488232_4_k_cu_3d71fe79_31424cuda3std3__419piecewise_constructE,(_ZN39_INTERNAL_ae488232_4_k_cu_3d71fe79_31424cuda3std3__45__cpo4cendE - _ZN39_INTERNAL_ae488232_4_k_cu_3d71fe79_31424cuda3std3__419piecewise_constructE)
_ZN39_INTERNAL_ae488232_4_k_cu_3d71fe79_31424cuda3std3__419piecewise_constructE:
	.zero		1
	.type		_ZN39_INTERNAL_ae488232_4_k_cu_3d71fe79_31424cuda3std3__45__cpo4cendE,@object
	.size		_ZN39_INTERNAL_ae488232_4_k_cu_3d71fe79_31424cuda3std3__45__cpo4cendE,(_ZN39_INTERNAL_ae488232_4_k_cu_3d71fe79_31424cuda3std6ranges3__45__cpo4swapE - _ZN39_INTERNAL_ae488232_4_k_cu_3d71fe79_31424cuda3std3__45__cpo4cendE)
_ZN39_INTERNAL_ae488232_4_k_cu_3d71fe79_31424cuda3std3__45__cpo4cendE:
	.zero		1
	.type		_ZN39_INTERNAL_ae488232_4_k_cu_3d71fe79_31424cuda3std6ranges3__45__cpo4swapE,@object
	.size		_ZN39_INTERNAL_ae488232_4_k_cu_3d71fe79_31424cuda3std6ranges3__45__cpo4swapE,(.L_10 - _ZN39_INTERNAL_ae488232_4_k_cu_3d71fe79_31424cuda3std6ranges3__45__cpo4swapE)
_ZN39_INTERNAL_ae488232_4_k_cu_3d71fe79_31424cuda3std6ranges3__45__cpo4swapE:
	.zero		1
.L_10:


//--------------------- .nv.constant0._ZN7cutlass13device_kernelINS_4conv6kernel13ConvUniversalINS1_16ConvProblemShapeILNS1_8OperatorE2ELi2EEENS1_10collective14CollectiveConvINS1_47MainloopSm100TmaUmmaWarpSpecializedImplicitGemmILS5_2ELi26ELi2ELi1ELi2EN4cute5tupleIJNSA_1CILi1EEESD_SD_EEEEENSB_IJNSC_ILi64EEENSB_IJSG_EEENSB_IJNSC_ILi32EEEEEEEEENS_6half_tESL_NSA_8TiledMMAINSA_8MMA_AtomIJNSA_20SM100_MMA_F16BF16_SSISL_SL_fLi64ELi64ELNSA_4UMMA5MajorE1ELSQ_1ELNSP_7ScaleInE0ELSR_0EEEEEENSA_6LayoutISE_NSB_IJNSC_ILi0EEESV_SV_EEEEENSB_IJNSA_10UnderscoreESY_SY_EEEEENS7_6detail27Sm100ImplicitGemmTileTraitsINSA_13SM90_TMA_LOADENSA_14ComposedLayoutINSA_7SwizzleILi3ELi4ELi3EEENSA_18smem_ptr_flag_bitsILi16EEENSU_INSB_IJSG_NSC_ILi8EEEEEENSB_IJSD_SG_EEEEEEEvEENS12_INSA_20SM90_TMA_LOAD_IM2COLES1D_vEEEENS_8epilogue10collective18CollectiveEpilogueINS1I_23Sm100TmaWarpSpecializedILi3ELi2ELi16ELb1ELb0EEEJSK_NSB_IJNSU_ISG_SD_EENSU_ISI_SD_EEEEESL_NSB_IJlNSB_IJSD_llEEESV_EEESL_S1R_NS1I_6fusion15FusionCallbacksIS1M_NS1S_17LinearCombinationISL_fSL_fLNS_15FloatRoundStyleE2EEESK_S1P_JEEENSA_5SM1004TMEM4LOAD26SM100_TMEM_LOAD_16dp256b4xES13_NS14_INS15_ILi2ELi4ELi3EEES18_NSU_INSB_IJS19_SI_EEENSB_IJSI_SD_EEEEEEENSA_17SM75_U32x4_LDSM_NENSA_14SM90_TMA_STOREES26_NSA_17SM90_U32x4_STSM_NENSA_39AutoVectorizingCopyWithAssumedAlignmentILi128EEEEEEvvEEEEvNT_6ParamsE --------------------------
	.section	.nv.constant0._ZN7cutlass13device_kernelINS_4conv6kernel13ConvUniversalINS1_16ConvProblemShapeILNS1_8OperatorE2ELi2EEENS1_10collective14CollectiveConvINS1_47MainloopSm100TmaUmmaWarpSpecializedImplicitGemmILS5_2ELi26ELi2ELi1ELi2EN4cute5tupleIJNSA_1CILi1EEESD_SD_EEEEENSB_IJNSC_ILi64EEENSB_IJSG_EEENSB_IJNSC_ILi32EEEEEEEEENS_6half_tESL_NSA_8TiledMMAINSA_8MMA_AtomIJNSA_20SM100_MMA_F16BF16_SSISL_SL_fLi64ELi64ELNSA_4UMMA5MajorE1ELSQ_1ELNSP_7ScaleInE0ELSR_0EEEEEENSA_6LayoutISE_NSB_IJNSC_ILi0EEESV_SV_EEEEENSB_IJNSA_10UnderscoreESY_SY_EEEEENS7_6detail27Sm100ImplicitGemmTileTraitsINSA_13SM90_TMA_LOADENSA_14ComposedLayoutINSA_7SwizzleILi3ELi4ELi3EEENSA_18smem_ptr_flag_bitsILi16EEENSU_INSB_IJSG_NSC_ILi8EEEEEENSB_IJSD_SG_EEEEEEEvEENS12_INSA_20SM90_TMA_LOAD_IM2COLES1D_vEEEENS_8epilogue10collective18CollectiveEpilogueINS1I_23Sm100TmaWarpSpecializedILi3ELi2ELi16ELb1ELb0EEEJSK_NSB_IJNSU_ISG_SD_EENSU_ISI_SD_EEEEESL_NSB_IJlNSB_IJSD_llEEESV_EEESL_S1R_NS1I_6fusion15FusionCallbacksIS1M_NS1S_17LinearCombinationISL_fSL_fLNS_15FloatRoundStyleE2EEESK_S1P_JEEENSA_5SM1004TMEM4LOAD26SM100_TMEM_LOAD_16dp256b4xES13_NS14_INS15_ILi2ELi4ELi3EEES18_NSU_INSB_IJS19_SI_EEENSB_IJSI_SD_EEEEEEENSA_17SM75_U32x4_LDSM_NENSA_14SM90_TMA_STOREES26_NSA_17SM90_U32x4_STSM_NENSA_39AutoVectorizingCopyWithAssumedAlignmentILi128EEEEEEvvEEEEvNT_6ParamsE,"a",@progbits
	.sectionflags	@""
	.align	4
.nv.constant0._ZN7cutlass13device_kernelINS_4conv6kernel13ConvUniversalINS1_16ConvProblemShapeILNS1_8OperatorE2ELi2EEENS1_10collective14CollectiveConvINS1_47MainloopSm100TmaUmmaWarpSpecializedImplicitGemmILS5_2ELi26ELi2ELi1ELi2EN4cute5tupleIJNSA_1CILi1EEESD_SD_EEEEENSB_IJNSC_ILi64EEENSB_IJSG_EEENSB_IJNSC_ILi32EEEEEEEEENS_6half_tESL_NSA_8TiledMMAINSA_8MMA_AtomIJNSA_20SM100_MMA_F16BF16_SSISL_SL_fLi64ELi64ELNSA_4UMMA5MajorE1ELSQ_1ELNSP_7ScaleInE0ELSR_0EEEEEENSA_6LayoutISE_NSB_IJNSC_ILi0EEESV_SV_EEEEENSB_IJNSA_10UnderscoreESY_SY_EEEEENS7_6detail27Sm100ImplicitGemmTileTraitsINSA_13SM90_TMA_LOADENSA_14ComposedLayoutINSA_7SwizzleILi3ELi4ELi3EEENSA_18smem_ptr_flag_bitsILi16EEENSU_INSB_IJSG_NSC_ILi8EEEEEENSB_IJSD_SG_EEEEEEEvEENS12_INSA_20SM90_TMA_LOAD_IM2COLES1D_vEEEENS_8epilogue10collective18CollectiveEpilogueINS1I_23Sm100TmaWarpSpecializedILi3ELi2ELi16ELb1ELb0EEEJSK_NSB_IJNSU_ISG_SD_EENSU_ISI_SD_EEEEESL_NSB_IJlNSB_IJSD_llEEESV_EEESL_S1R_NS1I_6fusion15FusionCallbacksIS1M_NS1S_17LinearCombinationISL_fSL_fLNS_15FloatRoundStyleE2EEESK_S1P_JEEENSA_5SM1004TMEM4LOAD26SM100_TMEM_LOAD_16dp256b4xES13_NS14_INS15_ILi2ELi4ELi3EEES18_NSU_INSB_IJS19_SI_EEENSB_IJSI_SD_EEEEEEENSA_17SM75_U32x4_LDSM_NENSA_14SM90_TMA_STOREES26_NSA_17SM90_U32x4_STSM_NENSA_39AutoVectorizingCopyWithAssumedAlignmentILi128EEEEEEvvEEEEvNT_6ParamsE:
	.zero		2944


//--------------------- SYMBOLS --------------------------

	.type		.nv.reservedSmem.offset0,@object
	.size		.nv.reservedSmem.offset0,0x4
	.type		.nv.reservedSmem.cap,@object
	.size		.nv.reservedSmem.cap,0x4
	.type		__assertfail,@function
